//
// Generated by NVIDIA NVVM Compiler
//
// Compiler Build ID: CL-36424714
// Cuda compilation tools, release 13.0, V13.0.88
// Based on NVVM 20.0.0
//

.version 9.0
.target sm_100
.address_size 64

	// .globl	_Z26rgb_copy_array_interleavedPiS_
// _ZZ26rgb_smem_array_interleavedPiS_iE14pixel_smem_src has been demoted
// _ZZ26rgb_smem_array_interleavedPiS_iE14pixel_smem_dst has been demoted
// _ZZ23rgb_increase_brightnessPiS_ifE14pixel_smem_src has been demoted
// _ZZ23rgb_increase_brightnessPiS_ifE14pixel_smem_dst has been demoted
// _ZZ33rgb_increase_brightness_coalescedPiS_ifE14pixel_smem_src has been demoted
// _ZZ33rgb_increase_brightness_coalescedPiS_ifE14pixel_smem_dst has been demoted
// _ZZ30rgb_increase_brightness_unrollPiS_ifE14pixel_smem_src has been demoted
// _ZZ30rgb_increase_brightness_unrollPiS_ifE14pixel_smem_dst has been demoted
// _ZZ40rgb_increase_brightness_coalesced_unrollPiS_ifE14pixel_smem_src has been demoted
// _ZZ40rgb_increase_brightness_coalesced_unrollPiS_ifE14pixel_smem_dst has been demoted

.visible .entry _Z26rgb_copy_array_interleavedPiS_(
	.param .u64 .ptr .align 1 _Z26rgb_copy_array_interleavedPiS__param_0,
	.param .u64 .ptr .align 1 _Z26rgb_copy_array_interleavedPiS__param_1
)
{
	.reg .b32 	%r<9>;
	.reg .b64 	%rd<8>;

	ld.param.u64 	%rd1, [_Z26rgb_copy_array_interleavedPiS__param_0];
	ld.param.u64 	%rd2, [_Z26rgb_copy_array_interleavedPiS__param_1];
	cvta.to.global.u64 	%rd3, %rd1;
	cvta.to.global.u64 	%rd4, %rd2;
	mov.u32 	%r1, %ctaid.x;
	mov.u32 	%r2, %ntid.x;
	mov.u32 	%r3, %tid.x;
	mad.lo.s32 	%r4, %r1, %r2, %r3;
	mul.lo.s32 	%r5, %r4, 3;
	mul.wide.s32 	%rd5, %r5, 4;
	add.s64 	%rd6, %rd4, %rd5;
	ld.global.u32 	%r6, [%rd6];
	add.s64 	%rd7, %rd3, %rd5;
	st.global.u32 	[%rd7], %r6;
	ld.global.u32 	%r7, [%rd6+4];
	st.global.u32 	[%rd7+4], %r7;
	ld.global.u32 	%r8, [%rd6+8];
	st.global.u32 	[%rd7+8], %r8;
	ret;

}
	// .globl	_Z24rgb_copy_array_coalescedPiS_
.visible .entry _Z24rgb_copy_array_coalescedPiS_(
	.param .u64 .ptr .align 1 _Z24rgb_copy_array_coalescedPiS__param_0,
	.param .u64 .ptr .align 1 _Z24rgb_copy_array_coalescedPiS__param_1
)
{
	.reg .b32 	%r<11>;
	.reg .b64 	%rd<14>;

	ld.param.u64 	%rd1, [_Z24rgb_copy_array_coalescedPiS__param_0];
	ld.param.u64 	%rd2, [_Z24rgb_copy_array_coalescedPiS__param_1];
	cvta.to.global.u64 	%rd3, %rd1;
	cvta.to.global.u64 	%rd4, %rd2;
	mov.u32 	%r1, %ctaid.x;
	mov.u32 	%r2, %ntid.x;
	mul.lo.s32 	%r3, %r1, %r2;
	mov.u32 	%r4, %tid.x;
	mad.lo.s32 	%r5, %r3, 3, %r4;
	mul.wide.u32 	%rd5, %r5, 4;
	add.s64 	%rd6, %rd4, %rd5;
	ld.global.u32 	%r6, [%rd6];
	add.s64 	%rd7, %rd3, %rd5;
	st.global.u32 	[%rd7], %r6;
	add.s32 	%r7, %r5, %r2;
	mul.wide.u32 	%rd8, %r7, 4;
	add.s64 	%rd9, %rd4, %rd8;
	ld.global.u32 	%r8, [%rd9];
	add.s64 	%rd10, %rd3, %rd8;
	st.global.u32 	[%rd10], %r8;
	add.s32 	%r9, %r7, %r2;
	mul.wide.u32 	%rd11, %r9, 4;
	add.s64 	%rd12, %rd4, %rd11;
	ld.global.u32 	%r10, [%rd12];
	add.s64 	%rd13, %rd3, %rd11;
	st.global.u32 	[%rd13], %r10;
	ret;

}
	// .globl	_Z26rgb_smem_array_interleavedPiS_i
.visible .entry _Z26rgb_smem_array_interleavedPiS_i(
	.param .u64 .ptr .align 1 _Z26rgb_smem_array_interleavedPiS_i_param_0,
	.param .u64 .ptr .align 1 _Z26rgb_smem_array_interleavedPiS_i_param_1,
	.param .u32 _Z26rgb_smem_array_interleavedPiS_i_param_2
)
{
	.reg .pred 	%p<2>;
	.reg .b32 	%r<35>;
	.reg .b64 	%rd<11>;
	// demoted variable
	.shared .align 4 .b8 _ZZ26rgb_smem_array_interleavedPiS_iE14pixel_smem_src[6156];
	// demoted variable
	.shared .align 4 .b8 _ZZ26rgb_smem_array_interleavedPiS_iE14pixel_smem_dst[6144];
	ld.param.u64 	%rd2, [_Z26rgb_smem_array_interleavedPiS_i_param_0];
	ld.param.u64 	%rd3, [_Z26rgb_smem_array_interleavedPiS_i_param_1];
	cvta.to.global.u64 	%rd1, %rd3;
	mov.u32 	%r12, %ctaid.x;
	mov.u32 	%r13, %ntid.x;
	mov.u32 	%r1, %tid.x;
	mad.lo.s32 	%r14, %r12, %r13, %r1;
	mul.lo.s32 	%r2, %r14, 3;
	mul.wide.s32 	%rd4, %r2, 4;
	add.s64 	%rd5, %rd1, %rd4;
	ld.global.u32 	%r34, [%rd5];
	mul.lo.s32 	%r4, %r1, 12;
	mov.u32 	%r15, _ZZ26rgb_smem_array_interleavedPiS_iE14pixel_smem_src;
	add.s32 	%r5, %r15, %r4;
	st.shared.u32 	[%r5], %r34;
	ld.global.u32 	%r6, [%rd5+4];
	st.shared.u32 	[%r5+4], %r6;
	ld.global.u32 	%r33, [%rd5+8];
	st.shared.u32 	[%r5+8], %r33;
	setp.gt.u32 	%p1, %r1, 2;
	@%p1 bra 	$L__BB2_2;
	mul.wide.u32 	%rd6, %r1, 4;
	add.s64 	%rd7, %rd1, %rd6;
	ld.global.u32 	%r16, [%rd7+6144];
	shl.b32 	%r17, %r1, 3;
	sub.s32 	%r18, %r5, %r17;
	st.shared.u32 	[%r18+6144], %r16;
	ld.shared.u32 	%r34, [%r5];
	ld.shared.u32 	%r33, [%r5+8];
$L__BB2_2:
	cvta.to.global.u64 	%rd8, %rd2;
	ld.shared.u32 	%r19, [%r5+12];
	add.s32 	%r20, %r19, %r34;
	shr.s32 	%r21, %r20, 1;
	mov.u32 	%r22, _ZZ26rgb_smem_array_interleavedPiS_iE14pixel_smem_dst;
	add.s32 	%r23, %r22, %r4;
	st.shared.u32 	[%r23], %r21;
	ld.shared.u32 	%r24, [%r5+16];
	add.s32 	%r25, %r24, %r6;
	shr.s32 	%r26, %r25, 1;
	st.shared.u32 	[%r23+4], %r26;
	ld.shared.u32 	%r27, [%r5+20];
	add.s32 	%r28, %r27, %r33;
	shr.s32 	%r29, %r28, 1;
	st.shared.u32 	[%r23+8], %r29;
	bar.sync 	0;
	ld.shared.u32 	%r30, [%r23];
	add.s64 	%rd10, %rd8, %rd4;
	st.global.u32 	[%rd10], %r30;
	bar.sync 	0;
	ld.shared.u32 	%r31, [%r23+4];
	st.global.u32 	[%rd10+4], %r31;
	bar.sync 	0;
	ld.shared.u32 	%r32, [%r23+8];
	st.global.u32 	[%rd10+8], %r32;
	ret;

}
	// .globl	_Z23rgb_increase_brightnessPiS_if
.visible .entry _Z23rgb_increase_brightnessPiS_if(
	.param .u64 .ptr .align 1 _Z23rgb_increase_brightnessPiS_if_param_0,
	.param .u64 .ptr .align 1 _Z23rgb_increase_brightnessPiS_if_param_1,
	.param .u32 _Z23rgb_increase_brightnessPiS_if_param_2,
	.param .f32 _Z23rgb_increase_brightnessPiS_if_param_3
)
{
	.reg .b32 	%r<26>;
	.reg .b32 	%f<8>;
	.reg .b64 	%rd<8>;
	// demoted variable
	.shared .align 4 .b8 _ZZ23rgb_increase_brightnessPiS_ifE14pixel_smem_src[6144];
	// demoted variable
	.shared .align 4 .b8 _ZZ23rgb_increase_brightnessPiS_ifE14pixel_smem_dst[6144];
	ld.param.u64 	%rd1, [_Z23rgb_increase_brightnessPiS_if_param_0];
	ld.param.u64 	%rd2, [_Z23rgb_increase_brightnessPiS_if_param_1];
	ld.param.f32 	%f1, [_Z23rgb_increase_brightnessPiS_if_param_3];
	cvta.to.global.u64 	%rd3, %rd1;
	cvta.to.global.u64 	%rd4, %rd2;
	mov.u32 	%r1, %ctaid.x;
	mov.u32 	%r2, %ntid.x;
	mov.u32 	%r3, %tid.x;
	mad.lo.s32 	%r4, %r1, %r2, %r3;
	mul.lo.s32 	%r5, %r4, 3;
	mul.wide.s32 	%rd5, %r5, 4;
	add.s64 	%rd6, %rd4, %rd5;
	ld.global.u32 	%r6, [%rd6];
	mul.lo.s32 	%r7, %r3, 12;
	mov.u32 	%r8, _ZZ23rgb_increase_brightnessPiS_ifE14pixel_smem_src;
	add.s32 	%r9, %r8, %r7;
	st.shared.u32 	[%r9], %r6;
	bar.sync 	0;
	ld.global.u32 	%r10, [%rd6+4];
	st.shared.u32 	[%r9+4], %r10;
	bar.sync 	0;
	ld.global.u32 	%r11, [%rd6+8];
	st.shared.u32 	[%r9+8], %r11;
	bar.sync 	0;
	ld.shared.u32 	%r12, [%r9];
	cvt.rn.f32.s32 	%f2, %r12;
	mul.f32 	%f3, %f1, %f2;
	cvt.rzi.s32.f32 	%r13, %f3;
	min.s32 	%r14, %r13, 255;
	mov.u32 	%r15, _ZZ23rgb_increase_brightnessPiS_ifE14pixel_smem_dst;
	add.s32 	%r16, %r15, %r7;
	st.shared.u32 	[%r16], %r14;
	ld.shared.u32 	%r17, [%r9+4];
	cvt.rn.f32.s32 	%f4, %r17;
	mul.f32 	%f5, %f1, %f4;
	cvt.rzi.s32.f32 	%r18, %f5;
	min.s32 	%r19, %r18, 255;
	st.shared.u32 	[%r16+4], %r19;
	ld.shared.u32 	%r20, [%r9+8];
	cvt.rn.f32.s32 	%f6, %r20;
	mul.f32 	%f7, %f1, %f6;
	cvt.rzi.s32.f32 	%r21, %f7;
	min.s32 	%r22, %r21, 255;
	st.shared.u32 	[%r16+8], %r22;
	bar.sync 	0;
	ld.shared.u32 	%r23, [%r16];
	add.s64 	%rd7, %rd3, %rd5;
	st.global.u32 	[%rd7], %r23;
	bar.sync 	0;
	ld.shared.u32 	%r24, [%r16+4];
	st.global.u32 	[%rd7+4], %r24;
	bar.sync 	0;
	ld.shared.u32 	%r25, [%r16+8];
	st.global.u32 	[%rd7+8], %r25;
	ret;

}
	// .globl	_Z33rgb_increase_brightness_coalescedPiS_if
.visible .entry _Z33rgb_increase_brightness_coalescedPiS_if(
	.param .u64 .ptr .align 1 _Z33rgb_increase_brightness_coalescedPiS_if_param_0,
	.param .u64 .ptr .align 1 _Z33rgb_increase_brightness_coalescedPiS_if_param_1,
	.param .u32 _Z33rgb_increase_brightness_coalescedPiS_if_param_2,
	.param .f32 _Z33rgb_increase_brightness_coalescedPiS_if_param_3
)
{
	.reg .b32 	%r<36>;
	.reg .b32 	%f<8>;
	.reg .b64 	%rd<14>;
	// demoted variable
	.shared .align 4 .b8 _ZZ33rgb_increase_brightness_coalescedPiS_ifE14pixel_smem_src[6144];
	// demoted variable
	.shared .align 4 .b8 _ZZ33rgb_increase_brightness_coalescedPiS_ifE14pixel_smem_dst[6144];
	ld.param.u64 	%rd1, [_Z33rgb_increase_brightness_coalescedPiS_if_param_0];
	ld.param.u64 	%rd2, [_Z33rgb_increase_brightness_coalescedPiS_if_param_1];
	ld.param.f32 	%f1, [_Z33rgb_increase_brightness_coalescedPiS_if_param_3];
	cvta.to.global.u64 	%rd3, %rd1;
	cvta.to.global.u64 	%rd4, %rd2;
	mov.u32 	%r1, %ctaid.x;
	mov.u32 	%r2, %ntid.x;
	mul.lo.s32 	%r3, %r1, %r2;
	mov.u32 	%r4, %tid.x;
	mad.lo.s32 	%r5, %r3, 3, %r4;
	mul.wide.u32 	%rd5, %r5, 4;
	add.s64 	%rd6, %rd4, %rd5;
	ld.global.u32 	%r6, [%rd6];
	shl.b32 	%r7, %r4, 2;
	mov.u32 	%r8, _ZZ33rgb_increase_brightness_coalescedPiS_ifE14pixel_smem_src;
	add.s32 	%r9, %r8, %r7;
	st.shared.u32 	[%r9], %r6;
	bar.sync 	0;
	add.s32 	%r10, %r5, %r2;
	mul.wide.u32 	%rd7, %r10, 4;
	add.s64 	%rd8, %rd4, %rd7;
	ld.global.u32 	%r11, [%rd8];
	shl.b32 	%r12, %r2, 2;
	add.s32 	%r13, %r9, %r12;
	st.shared.u32 	[%r13], %r11;
	bar.sync 	0;
	add.s32 	%r14, %r10, %r2;
	mul.wide.u32 	%rd9, %r14, 4;
	add.s64 	%rd10, %rd4, %rd9;
	ld.global.u32 	%r15, [%rd10];
	add.s32 	%r16, %r13, %r12;
	st.shared.u32 	[%r16], %r15;
	bar.sync 	0;
	shl.b32 	%r17, %r4, 3;
	add.s32 	%r18, %r9, %r17;
	ld.shared.u32 	%r19, [%r18];
	cvt.rn.f32.s32 	%f2, %r19;
	mul.f32 	%f3, %f1, %f2;
	cvt.rzi.s32.f32 	%r20, %f3;
	min.s32 	%r21, %r20, 255;
	mov.u32 	%r22, _ZZ33rgb_increase_brightness_coalescedPiS_ifE14pixel_smem_dst;
	mad.lo.s32 	%r23, %r4, 12, %r22;
	st.shared.u32 	[%r23], %r21;
	ld.shared.u32 	%r24, [%r18+4];
	cvt.rn.f32.s32 	%f4, %r24;
	mul.f32 	%f5, %f1, %f4;
	cvt.rzi.s32.f32 	%r25, %f5;
	min.s32 	%r26, %r25, 255;
	st.shared.u32 	[%r23+4], %r26;
	ld.shared.u32 	%r27, [%r18+8];
	cvt.rn.f32.s32 	%f6, %r27;
	mul.f32 	%f7, %f1, %f6;
	cvt.rzi.s32.f32 	%r28, %f7;
	min.s32 	%r29, %r28, 255;
	st.shared.u32 	[%r23+8], %r29;
	bar.sync 	0;
	sub.s32 	%r30, %r23, %r17;
	ld.shared.u32 	%r31, [%r30];
	add.s64 	%rd11, %rd3, %rd5;
	st.global.u32 	[%rd11], %r31;
	bar.sync 	0;
	add.s32 	%r32, %r30, %r12;
	ld.shared.u32 	%r33, [%r32];
	add.s64 	%rd12, %rd3, %rd7;
	st.global.u32 	[%rd12], %r33;
	bar.sync 	0;
	add.s32 	%r34, %r32, %r12;
	ld.shared.u32 	%r35, [%r34];
	add.s64 	%rd13, %rd3, %rd9;
	st.global.u32 	[%rd13], %r35;
	ret;

}
	// .globl	_Z30rgb_increase_brightness_unrollPiS_if
.visible .entry _Z30rgb_increase_brightness_unrollPiS_if(
	.param .u64 .ptr .align 1 _Z30rgb_increase_brightness_unrollPiS_if_param_0,
	.param .u64 .ptr .align 1 _Z30rgb_increase_brightness_unrollPiS_if_param_1,
	.param .u32 _Z30rgb_increase_brightness_unrollPiS_if_param_2,
	.param .f32 _Z30rgb_increase_brightness_unrollPiS_if_param_3
)
{
	.reg .b32 	%r<71>;
	.reg .b32 	%f<26>;
	.reg .b64 	%rd<8>;
	// demoted variable
	.shared .align 4 .b8 _ZZ30rgb_increase_brightness_unrollPiS_ifE14pixel_smem_src[24576];
	// demoted variable
	.shared .align 4 .b8 _ZZ30rgb_increase_brightness_unrollPiS_ifE14pixel_smem_dst[24576];
	ld.param.u64 	%rd1, [_Z30rgb_increase_brightness_unrollPiS_if_param_0];
	ld.param.u64 	%rd2, [_Z30rgb_increase_brightness_unrollPiS_if_param_1];
	ld.param.f32 	%f1, [_Z30rgb_increase_brightness_unrollPiS_if_param_3];
	cvta.to.global.u64 	%rd3, %rd1;
	cvta.to.global.u64 	%rd4, %rd2;
	mov.u32 	%r1, %ctaid.x;
	mov.u32 	%r2, %ntid.x;
	mov.u32 	%r3, %tid.x;
	mad.lo.s32 	%r4, %r1, %r2, %r3;
	mul.lo.s32 	%r5, %r4, 12;
	mul.wide.s32 	%rd5, %r5, 4;
	add.s64 	%rd6, %rd4, %rd5;
	ld.global.u32 	%r6, [%rd6];
	mul.lo.s32 	%r7, %r3, 48;
	mov.u32 	%r8, _ZZ30rgb_increase_brightness_unrollPiS_ifE14pixel_smem_src;
	add.s32 	%r9, %r8, %r7;
	st.shared.u32 	[%r9], %r6;
	bar.sync 	0;
	ld.global.u32 	%r10, [%rd6+4];
	st.shared.u32 	[%r9+4], %r10;
	bar.sync 	0;
	ld.global.u32 	%r11, [%rd6+8];
	st.shared.u32 	[%r9+8], %r11;
	bar.sync 	0;
	ld.global.u32 	%r12, [%rd6+12];
	st.shared.u32 	[%r9+12], %r12;
	bar.sync 	0;
	ld.global.u32 	%r13, [%rd6+16];
	st.shared.u32 	[%r9+16], %r13;
	bar.sync 	0;
	ld.global.u32 	%r14, [%rd6+20];
	st.shared.u32 	[%r9+20], %r14;
	bar.sync 	0;
	ld.global.u32 	%r15, [%rd6+24];
	st.shared.u32 	[%r9+24], %r15;
	bar.sync 	0;
	ld.global.u32 	%r16, [%rd6+28];
	st.shared.u32 	[%r9+28], %r16;
	bar.sync 	0;
	ld.global.u32 	%r17, [%rd6+32];
	st.shared.u32 	[%r9+32], %r17;
	bar.sync 	0;
	ld.global.u32 	%r18, [%rd6+36];
	st.shared.u32 	[%r9+36], %r18;
	bar.sync 	0;
	ld.global.u32 	%r19, [%rd6+40];
	st.shared.u32 	[%r9+40], %r19;
	bar.sync 	0;
	ld.global.u32 	%r20, [%rd6+44];
	st.shared.u32 	[%r9+44], %r20;
	bar.sync 	0;
	ld.shared.u32 	%r21, [%r9];
	cvt.rn.f32.s32 	%f2, %r21;
	mul.f32 	%f3, %f1, %f2;
	cvt.rzi.s32.f32 	%r22, %f3;
	min.s32 	%r23, %r22, 255;
	mov.u32 	%r24, _ZZ30rgb_increase_brightness_unrollPiS_ifE14pixel_smem_dst;
	add.s32 	%r25, %r24, %r7;
	st.shared.u32 	[%r25], %r23;
	ld.shared.u32 	%r26, [%r9+4];
	cvt.rn.f32.s32 	%f4, %r26;
	mul.f32 	%f5, %f1, %f4;
	cvt.rzi.s32.f32 	%r27, %f5;
	min.s32 	%r28, %r27, 255;
	st.shared.u32 	[%r25+4], %r28;
	ld.shared.u32 	%r29, [%r9+8];
	cvt.rn.f32.s32 	%f6, %r29;
	mul.f32 	%f7, %f1, %f6;
	cvt.rzi.s32.f32 	%r30, %f7;
	min.s32 	%r31, %r30, 255;
	st.shared.u32 	[%r25+8], %r31;
	ld.shared.u32 	%r32, [%r9+12];
	cvt.rn.f32.s32 	%f8, %r32;
	mul.f32 	%f9, %f1, %f8;
	cvt.rzi.s32.f32 	%r33, %f9;
	min.s32 	%r34, %r33, 255;
	st.shared.u32 	[%r25+12], %r34;
	ld.shared.u32 	%r35, [%r9+16];
	cvt.rn.f32.s32 	%f10, %r35;
	mul.f32 	%f11, %f1, %f10;
	cvt.rzi.s32.f32 	%r36, %f11;
	min.s32 	%r37, %r36, 255;
	st.shared.u32 	[%r25+16], %r37;
	ld.shared.u32 	%r38, [%r9+20];
	cvt.rn.f32.s32 	%f12, %r38;
	mul.f32 	%f13, %f1, %f12;
	cvt.rzi.s32.f32 	%r39, %f13;
	min.s32 	%r40, %r39, 255;
	st.shared.u32 	[%r25+20], %r40;
	ld.shared.u32 	%r41, [%r9+24];
	cvt.rn.f32.s32 	%f14, %r41;
	mul.f32 	%f15, %f1, %f14;
	cvt.rzi.s32.f32 	%r42, %f15;
	min.s32 	%r43, %r42, 255;
	st.shared.u32 	[%r25+24], %r43;
	ld.shared.u32 	%r44, [%r9+28];
	cvt.rn.f32.s32 	%f16, %r44;
	mul.f32 	%f17, %f1, %f16;
	cvt.rzi.s32.f32 	%r45, %f17;
	min.s32 	%r46, %r45, 255;
	st.shared.u32 	[%r25+28], %r46;
	ld.shared.u32 	%r47, [%r9+32];
	cvt.rn.f32.s32 	%f18, %r47;
	mul.f32 	%f19, %f1, %f18;
	cvt.rzi.s32.f32 	%r48, %f19;
	min.s32 	%r49, %r48, 255;
	st.shared.u32 	[%r25+32], %r49;
	ld.shared.u32 	%r50, [%r9+36];
	cvt.rn.f32.s32 	%f20, %r50;
	mul.f32 	%f21, %f1, %f20;
	cvt.rzi.s32.f32 	%r51, %f21;
	min.s32 	%r52, %r51, 255;
	st.shared.u32 	[%r25+36], %r52;
	ld.shared.u32 	%r53, [%r9+40];
	cvt.rn.f32.s32 	%f22, %r53;
	mul.f32 	%f23, %f1, %f22;
	cvt.rzi.s32.f32 	%r54, %f23;
	min.s32 	%r55, %r54, 255;
	st.shared.u32 	[%r25+40], %r55;
	ld.shared.u32 	%r56, [%r9+44];
	cvt.rn.f32.s32 	%f24, %r56;
	mul.f32 	%f25, %f1, %f24;
	cvt.rzi.s32.f32 	%r57, %f25;
	min.s32 	%r58, %r57, 255;
	st.shared.u32 	[%r25+44], %r58;
	bar.sync 	0;
	ld.shared.u32 	%r59, [%r25];
	add.s64 	%rd7, %rd3, %rd5;
	st.global.u32 	[%rd7], %r59;
	bar.sync 	0;
	ld.shared.u32 	%r60, [%r25+4];
	st.global.u32 	[%rd7+4], %r60;
	bar.sync 	0;
	ld.shared.u32 	%r61, [%r25+8];
	st.global.u32 	[%rd7+8], %r61;
	bar.sync 	0;
	ld.shared.u32 	%r62, [%r25+12];
	st.global.u32 	[%rd7+12], %r62;
	bar.sync 	0;
	ld.shared.u32 	%r63, [%r25+16];
	st.global.u32 	[%rd7+16], %r63;
	bar.sync 	0;
	ld.shared.u32 	%r64, [%r25+20];
	st.global.u32 	[%rd7+20], %r64;
	bar.sync 	0;
	ld.shared.u32 	%r65, [%r25+24];
	st.global.u32 	[%rd7+24], %r65;
	bar.sync 	0;
	ld.shared.u32 	%r66, [%r25+28];
	st.global.u32 	[%rd7+28], %r66;
	bar.sync 	0;
	ld.shared.u32 	%r67, [%r25+32];
	st.global.u32 	[%rd7+32], %r67;
	bar.sync 	0;
	ld.shared.u32 	%r68, [%r25+36];
	st.global.u32 	[%rd7+36], %r68;
	bar.sync 	0;
	ld.shared.u32 	%r69, [%r25+40];
	st.global.u32 	[%rd7+40], %r69;
	bar.sync 	0;
	ld.shared.u32 	%r70, [%r25+44];
	st.global.u32 	[%rd7+44], %r70;
	bar.sync 	0;
	ret;

}
	// .globl	_Z40rgb_increase_brightness_coalesced_unrollPiS_if
.visible .entry _Z40rgb_increase_brightness_coalesced_unrollPiS_if(
	.param .u64 .ptr .align 1 _Z40rgb_increase_brightness_coalesced_unrollPiS_if_param_0,
	.param .u64 .ptr .align 1 _Z40rgb_increase_brightness_coalesced_unrollPiS_if_param_1,
	.param .u32 _Z40rgb_increase_brightness_coalesced_unrollPiS_if_param_2,
	.param .f32 _Z40rgb_increase_brightness_coalesced_unrollPiS_if_param_3
)
{
	.reg .b32 	%r<107>;
	.reg .b32 	%f<26>;
	.reg .b64 	%rd<41>;
	// demoted variable
	.shared .align 4 .b8 _ZZ40rgb_increase_brightness_coalesced_unrollPiS_ifE14pixel_smem_src[24576];
	// demoted variable
	.shared .align 4 .b8 _ZZ40rgb_increase_brightness_coalesced_unrollPiS_ifE14pixel_smem_dst[24576];
	ld.param.u64 	%rd1, [_Z40rgb_increase_brightness_coalesced_unrollPiS_if_param_0];
	ld.param.u64 	%rd2, [_Z40rgb_increase_brightness_coalesced_unrollPiS_if_param_1];
	ld.param.f32 	%f1, [_Z40rgb_increase_brightness_coalesced_unrollPiS_if_param_3];
	cvta.to.global.u64 	%rd3, %rd1;
	cvta.to.global.u64 	%rd4, %rd2;
	mov.u32 	%r1, %ctaid.x;
	mov.u32 	%r2, %ntid.x;
	mul.lo.s32 	%r3, %r1, %r2;
	mov.u32 	%r4, %tid.x;
	mad.lo.s32 	%r5, %r3, 12, %r4;
	mul.wide.u32 	%rd5, %r5, 4;
	add.s64 	%rd6, %rd4, %rd5;
	ld.global.u32 	%r6, [%rd6];
	shl.b32 	%r7, %r4, 2;
	mov.u32 	%r8, _ZZ40rgb_increase_brightness_coalesced_unrollPiS_ifE14pixel_smem_src;
	add.s32 	%r9, %r8, %r7;
	st.shared.u32 	[%r9], %r6;
	bar.sync 	0;
	add.s32 	%r10, %r5, %r2;
	mul.wide.u32 	%rd7, %r10, 4;
	add.s64 	%rd8, %rd4, %rd7;
	ld.global.u32 	%r11, [%rd8];
	shl.b32 	%r12, %r2, 2;
	add.s32 	%r13, %r9, %r12;
	st.shared.u32 	[%r13], %r11;
	bar.sync 	0;
	add.s32 	%r14, %r10, %r2;
	mul.wide.u32 	%rd9, %r14, 4;
	add.s64 	%rd10, %rd4, %rd9;
	ld.global.u32 	%r15, [%rd10];
	add.s32 	%r16, %r13, %r12;
	st.shared.u32 	[%r16], %r15;
	bar.sync 	0;
	add.s32 	%r17, %r14, %r2;
	mul.wide.u32 	%rd11, %r17, 4;
	add.s64 	%rd12, %rd4, %rd11;
	ld.global.u32 	%r18, [%rd12];
	add.s32 	%r19, %r16, %r12;
	st.shared.u32 	[%r19], %r18;
	bar.sync 	0;
	add.s32 	%r20, %r17, %r2;
	mul.wide.u32 	%rd13, %r20, 4;
	add.s64 	%rd14, %rd4, %rd13;
	ld.global.u32 	%r21, [%rd14];
	add.s32 	%r22, %r19, %r12;
	st.shared.u32 	[%r22], %r21;
	bar.sync 	0;
	add.s32 	%r23, %r20, %r2;
	mul.wide.u32 	%rd15, %r23, 4;
	add.s64 	%rd16, %rd4, %rd15;
	ld.global.u32 	%r24, [%rd16];
	add.s32 	%r25, %r22, %r12;
	st.shared.u32 	[%r25], %r24;
	bar.sync 	0;
	add.s32 	%r26, %r23, %r2;
	mul.wide.u32 	%rd17, %r26, 4;
	add.s64 	%rd18, %rd4, %rd17;
	ld.global.u32 	%r27, [%rd18];
	add.s32 	%r28, %r25, %r12;
	st.shared.u32 	[%r28], %r27;
	bar.sync 	0;
	add.s32 	%r29, %r26, %r2;
	mul.wide.u32 	%rd19, %r29, 4;
	add.s64 	%rd20, %rd4, %rd19;
	ld.global.u32 	%r30, [%rd20];
	add.s32 	%r31, %r28, %r12;
	st.shared.u32 	[%r31], %r30;
	bar.sync 	0;
	add.s32 	%r32, %r29, %r2;
	mul.wide.u32 	%rd21, %r32, 4;
	add.s64 	%rd22, %rd4, %rd21;
	ld.global.u32 	%r33, [%rd22];
	add.s32 	%r34, %r31, %r12;
	st.shared.u32 	[%r34], %r33;
	bar.sync 	0;
	add.s32 	%r35, %r32, %r2;
	mul.wide.u32 	%rd23, %r35, 4;
	add.s64 	%rd24, %rd4, %rd23;
	ld.global.u32 	%r36, [%rd24];
	add.s32 	%r37, %r34, %r12;
	st.shared.u32 	[%r37], %r36;
	bar.sync 	0;
	add.s32 	%r38, %r35, %r2;
	mul.wide.u32 	%rd25, %r38, 4;
	add.s64 	%rd26, %rd4, %rd25;
	ld.global.u32 	%r39, [%rd26];
	add.s32 	%r40, %r37, %r12;
	st.shared.u32 	[%r40], %r39;
	bar.sync 	0;
	add.s32 	%r41, %r38, %r2;
	mul.wide.u32 	%rd27, %r41, 4;
	add.s64 	%rd28, %rd4, %rd27;
	ld.global.u32 	%r42, [%rd28];
	add.s32 	%r43, %r40, %r12;
	st.shared.u32 	[%r43], %r42;
	bar.sync 	0;
	mad.lo.s32 	%r44, %r4, 44, %r9;
	ld.shared.u32 	%r45, [%r44];
	cvt.rn.f32.s32 	%f2, %r45;
	mul.f32 	%f3, %f1, %f2;
	cvt.rzi.s32.f32 	%r46, %f3;
	min.s32 	%r47, %r46, 255;
	mov.u32 	%r48, _ZZ40rgb_increase_brightness_coalesced_unrollPiS_ifE14pixel_smem_dst;
	mad.lo.s32 	%r49, %r4, 48, %r48;
	st.shared.u32 	[%r49], %r47;
	ld.shared.u32 	%r50, [%r44+4];
	cvt.rn.f32.s32 	%f4, %r50;
	mul.f32 	%f5, %f1, %f4;
	cvt.rzi.s32.f32 	%r51, %f5;
	min.s32 	%r52, %r51, 255;
	st.shared.u32 	[%r49+4], %r52;
	ld.shared.u32 	%r53, [%r44+8];
	cvt.rn.f32.s32 	%f6, %r53;
	mul.f32 	%f7, %f1, %f6;
	cvt.rzi.s32.f32 	%r54, %f7;
	min.s32 	%r55, %r54, 255;
	st.shared.u32 	[%r49+8], %r55;
	ld.shared.u32 	%r56, [%r44+12];
	cvt.rn.f32.s32 	%f8, %r56;
	mul.f32 	%f9, %f1, %f8;
	cvt.rzi.s32.f32 	%r57, %f9;
	min.s32 	%r58, %r57, 255;
	st.shared.u32 	[%r49+12], %r58;
	ld.shared.u32 	%r59, [%r44+16];
	cvt.rn.f32.s32 	%f10, %r59;
	mul.f32 	%f11, %f1, %f10;
	cvt.rzi.s32.f32 	%r60, %f11;
	min.s32 	%r61, %r60, 255;
	st.shared.u32 	[%r49+16], %r61;
	ld.shared.u32 	%r62, [%r44+20];
	cvt.rn.f32.s32 	%f12, %r62;
	mul.f32 	%f13, %f1, %f12;
	cvt.rzi.s32.f32 	%r63, %f13;
	min.s32 	%r64, %r63, 255;
	st.shared.u32 	[%r49+20], %r64;
	ld.shared.u32 	%r65, [%r44+24];
	cvt.rn.f32.s32 	%f14, %r65;
	mul.f32 	%f15, %f1, %f14;
	cvt.rzi.s32.f32 	%r66, %f15;
	min.s32 	%r67, %r66, 255;
	st.shared.u32 	[%r49+24], %r67;
	ld.shared.u32 	%r68, [%r44+28];
	cvt.rn.f32.s32 	%f16, %r68;
	mul.f32 	%f17, %f1, %f16;
	cvt.rzi.s32.f32 	%r69, %f17;
	min.s32 	%r70, %r69, 255;
	st.shared.u32 	[%r49+28], %r70;
	ld.shared.u32 	%r71, [%r44+32];
	cvt.rn.f32.s32 	%f18, %r71;
	mul.f32 	%f19, %f1, %f18;
	cvt.rzi.s32.f32 	%r72, %f19;
	min.s32 	%r73, %r72, 255;
	st.shared.u32 	[%r49+32], %r73;
	ld.shared.u32 	%r74, [%r44+36];
	cvt.rn.f32.s32 	%f20, %r74;
	mul.f32 	%f21, %f1, %f20;
	cvt.rzi.s32.f32 	%r75, %f21;
	min.s32 	%r76, %r75, 255;
	st.shared.u32 	[%r49+36], %r76;
	ld.shared.u32 	%r77, [%r44+40];
	cvt.rn.f32.s32 	%f22, %r77;
	mul.f32 	%f23, %f1, %f22;
	cvt.rzi.s32.f32 	%r78, %f23;
	min.s32 	%r79, %r78, 255;
	st.shared.u32 	[%r49+40], %r79;
	ld.shared.u32 	%r80, [%r44+44];
	cvt.rn.f32.s32 	%f24, %r80;
	mul.f32 	%f25, %f1, %f24;
	cvt.rzi.s32.f32 	%r81, %f25;
	min.s32 	%r82, %r81, 255;
	st.shared.u32 	[%r49+44], %r82;
	bar.sync 	0;
	mad.lo.s32 	%r83, %r4, -44, %r49;
	ld.shared.u32 	%r84, [%r83];
	add.s64 	%rd29, %rd3, %rd5;
	st.global.u32 	[%rd29], %r84;
	bar.sync 	0;
	add.s32 	%r85, %r83, %r12;
	ld.shared.u32 	%r86, [%r85];
	add.s64 	%rd30, %rd3, %rd7;
	st.global.u32 	[%rd30], %r86;
	bar.sync 	0;
	add.s32 	%r87, %r85, %r12;
	ld.shared.u32 	%r88, [%r87];
	add.s64 	%rd31, %rd3, %rd9;
	st.global.u32 	[%rd31], %r88;
	bar.sync 	0;
	add.s32 	%r89, %r87, %r12;
	ld.shared.u32 	%r90, [%r89];
	add.s64 	%rd32, %rd3, %rd11;
	st.global.u32 	[%rd32], %r90;
	bar.sync 	0;
	add.s32 	%r91, %r89, %r12;
	ld.shared.u32 	%r92, [%r91];
	add.s64 	%rd33, %rd3, %rd13;
	st.global.u32 	[%rd33], %r92;
	bar.sync 	0;
	add.s32 	%r93, %r91, %r12;
	ld.shared.u32 	%r94, [%r93];
	add.s64 	%rd34, %rd3, %rd15;
	st.global.u32 	[%rd34], %r94;
	bar.sync 	0;
	add.s32 	%r95, %r93, %r12;
	ld.shared.u32 	%r96, [%r95];
	add.s64 	%rd35, %rd3, %rd17;
	st.global.u32 	[%rd35], %r96;
	bar.sync 	0;
	add.s32 	%r97, %r95, %r12;
	ld.shared.u32 	%r98, [%r97];
	add.s64 	%rd36, %rd3, %rd19;
	st.global.u32 	[%rd36], %r98;
	bar.sync 	0;
	add.s32 	%r99, %r97, %r12;
	ld.shared.u32 	%r100, [%r99];
	add.s64 	%rd37, %rd3, %rd21;
	st.global.u32 	[%rd37], %r100;
	bar.sync 	0;
	add.s32 	%r101, %r99, %r12;
	ld.shared.u32 	%r102, [%r101];
	add.s64 	%rd38, %rd3, %rd23;
	st.global.u32 	[%rd38], %r102;
	bar.sync 	0;
	add.s32 	%r103, %r101, %r12;
	ld.shared.u32 	%r104, [%r103];
	add.s64 	%rd39, %rd3, %rd25;
	st.global.u32 	[%rd39], %r104;
	bar.sync 	0;
	add.s32 	%r105, %r103, %r12;
	ld.shared.u32 	%r106, [%r105];
	add.s64 	%rd40, %rd3, %rd27;
	st.global.u32 	[%rd40], %r106;
	bar.sync 	0;
	ret;

}


// ===== COMPILED SASS (sm_100) =====

	.target	sm_100

	.elftype	@"ET_EXEC"


//--------------------- .note.nv.tkinfo           --------------------------
	.section	.note.nv.tkinfo,"",@"SHT_NOTE"
	.sectionflags	@"SHF_NOTE_NV_TKINFO"
	.tkinfo
        /*0018*/ 	.word	0x00000002
        /*0030*/ 	.string	""
        /*0030*/ 	.string	"ptxas"
        /*0030*/ 	.string	"Cuda compilation tools, release 13.0, V13.0.88"
        /*0030*/ 	.string	"Build cuda_13.0.r13.0/compiler.36424714_0"
        /*0030*/ 	.string	"-arch sm_100 -m 64 "



//--------------------- .note.nv.cuinfo           --------------------------
	.section	.note.nv.cuinfo,"",@"SHT_NOTE"
	.sectionflags	@"SHF_NOTE_NV_CUINFO"
        /*0018*/ 	.short	0x0002
        /*001a*/ 	.short	0x0064
        /*001c*/ 	.short	0x0082
	.zero		2


//--------------------- .nv.info                  --------------------------
	.section	.nv.info,"",@"SHT_CUDA_INFO"
	.align	4


	//----- nvinfo : EIATTR_REGCOUNT
	.align		4
        /*0000*/ 	.byte	0x04, 0x2f
        /*0002*/ 	.short	(.L_1 - .L_0)
	.align		4
.L_0:
        /*0004*/ 	.word	index@(_Z26rgb_copy_array_interleavedPiS_)
        /*0008*/ 	.word	0x0000000e


	//----- nvinfo : EIATTR_FRAME_SIZE
	.align		4
.L_1:
        /*000c*/ 	.byte	0x04, 0x11
        /*000e*/ 	.short	(.L_3 - .L_2)
	.align		4
.L_2:
        /*0010*/ 	.word	index@(_Z26rgb_copy_array_interleavedPiS_)
        /*0014*/ 	.word	0x00000000


	//----- nvinfo : EIATTR_REGCOUNT
	.align		4
.L_3:
        /*0018*/ 	.byte	0x04, 0x2f
        /*001a*/ 	.short	(.L_5 - .L_4)
	.align		4
.L_4:
        /*001c*/ 	.word	index@(_Z24rgb_copy_array_coalescedPiS_)
        /*0020*/ 	.word	0x00000014


	//----- nvinfo : EIATTR_FRAME_SIZE
	.align		4
.L_5:
        /*0024*/ 	.byte	0x04, 0x11
        /*0026*/ 	.short	(.L_7 - .L_6)
	.align		4
.L_6:
        /*0028*/ 	.word	index@(_Z24rgb_copy_array_coalescedPiS_)
        /*002c*/ 	.word	0x00000000


	//----- nvinfo : EIATTR_REGCOUNT
	.align		4
.L_7:
        /*0030*/ 	.byte	0x04, 0x2f
        /*0032*/ 	.short	(.L_9 - .L_8)
	.align		4
.L_8:
        /*0034*/ 	.word	index@(_Z26rgb_smem_array_interleavedPiS_i)
        /*0038*/ 	.word	0x00000010


	//----- nvinfo : EIATTR_FRAME_SIZE
	.align		4
.L_9:
        /*003c*/ 	.byte	0x04, 0x11
        /*003e*/ 	.short	(.L_11 - .L_10)
	.align		4
.L_10:
        /*0040*/ 	.word	index@(_Z26rgb_smem_array_interleavedPiS_i)
        /*0044*/ 	.word	0x00000000


	//----- nvinfo : EIATTR_REGCOUNT
	.align		4
.L_11:
        /*0048*/ 	.byte	0x04, 0x2f
        /*004a*/ 	.short	(.L_13 - .L_12)
	.align		4
.L_12:
        /*004c*/ 	.word	index@(_Z23rgb_increase_brightnessPiS_if)
        /*0050*/ 	.word	0x0000000e


	//----- nvinfo : EIATTR_FRAME_SIZE
	.align		4
.L_13:
        /*0054*/ 	.byte	0x04, 0x11
        /*0056*/ 	.short	(.L_15 - .L_14)
	.align		4
.L_14:
        /*0058*/ 	.word	index@(_Z23rgb_increase_brightnessPiS_if)
        /*005c*/ 	.word	0x00000000


	//----- nvinfo : EIATTR_REGCOUNT
	.align		4
.L_15:
        /*0060*/ 	.byte	0x04, 0x2f
        /*0062*/ 	.short	(.L_17 - .L_16)
	.align		4
.L_16:
        /*0064*/ 	.word	index@(_Z33rgb_increase_brightness_coalescedPiS_if)
        /*0068*/ 	.word	0x00000018


	//----- nvinfo : EIATTR_FRAME_SIZE
	.align		4
.L_17:
        /*006c*/ 	.byte	0x04, 0x11
        /*006e*/ 	.short	(.L_19 - .L_18)
	.align		4
.L_18:
        /*0070*/ 	.word	index@(_Z33rgb_increase_brightness_coalescedPiS_if)
        /*0074*/ 	.word	0x00000000


	//----- nvinfo : EIATTR_REGCOUNT
	.align		4
.L_19:
        /*0078*/ 	.byte	0x04, 0x2f
        /*007a*/ 	.short	(.L_21 - .L_20)
	.align		4
.L_20:
        /*007c*/ 	.word	index@(_Z30rgb_increase_brightness_unrollPiS_if)
        /*0080*/ 	.word	0x00000012


	//----- nvinfo : EIATTR_FRAME_SIZE
	.align		4
.L_21:
        /*0084*/ 	.byte	0x04, 0x11
        /*0086*/ 	.short	(.L_23 - .L_22)
	.align		4
.L_22:
        /*0088*/ 	.word	index@(_Z30rgb_increase_brightness_unrollPiS_if)
        /*008c*/ 	.word	0x00000000


	//----- nvinfo : EIATTR_REGCOUNT
	.align		4
.L_23:
        /*0090*/ 	.byte	0x04, 0x2f
        /*0092*/ 	.short	(.L_25 - .L_24)
	.align		4
.L_24:
        /*0094*/ 	.word	index@(_Z40rgb_increase_brightness_coalesced_unrollPiS_if)
        /*0098*/ 	.word	0x00000020


	//----- nvinfo : EIATTR_FRAME_SIZE
	.align		4
.L_25:
        /*009c*/ 	.byte	0x04, 0x11
        /*009e*/ 	.short	(.L_27 - .L_26)
	.align		4
.L_26:
        /*00a0*/ 	.word	index@(_Z40rgb_increase_brightness_coalesced_unrollPiS_if)
        /*00a4*/ 	.word	0x00000000


	//----- nvinfo : EIATTR_MIN_STACK_SIZE
	.align		4
.L_27:
        /*00a8*/ 	.byte	0x04, 0x12
        /*00aa*/ 	.short	(.L_29 - .L_28)
	.align		4
.L_28:
        /*00ac*/ 	.word	index@(_Z40rgb_increase_brightness_coalesced_unrollPiS_if)
        /*00b0*/ 	.word	0x00000000


	//----- nvinfo : EIATTR_MIN_STACK_SIZE
	.align		4
.L_29:
        /*00b4*/ 	.byte	0x04, 0x12
        /*00b6*/ 	.short	(.L_31 - .L_30)
	.align		4
.L_30:
        /*00b8*/ 	.word	index@(_Z30rgb_increase_brightness_unrollPiS_if)
        /*00bc*/ 	.word	0x00000000


	//----- nvinfo : EIATTR_MIN_STACK_SIZE
	.align		4
.L_31:
        /*00c0*/ 	.byte	0x04, 0x12
        /*00c2*/ 	.short	(.L_33 - .L_32)
	.align		4
.L_32:
        /*00c4*/ 	.word	index@(_Z33rgb_increase_brightness_coalescedPiS_if)
        /*00c8*/ 	.word	0x00000000


	//----- nvinfo : EIATTR_MIN_STACK_SIZE
	.align		4
.L_33:
        /*00cc*/ 	.byte	0x04, 0x12
        /*00ce*/ 	.short	(.L_35 - .L_34)
	.align		4
.L_34:
        /*00d0*/ 	.word	index@(_Z23rgb_increase_brightnessPiS_if)
        /*00d4*/ 	.word	0x00000000


	//----- nvinfo : EIATTR_MIN_STACK_SIZE
	.align		4
.L_35:
        /*00d8*/ 	.byte	0x04, 0x12
        /*00da*/ 	.short	(.L_37 - .L_36)
	.align		4
.L_36:
        /*00dc*/ 	.word	index@(_Z26rgb_smem_array_interleavedPiS_i)
        /*00e0*/ 	.word	0x00000000


	//----- nvinfo : EIATTR_MIN_STACK_SIZE
	.align		4
.L_37:
        /*00e4*/ 	.byte	0x04, 0x12
        /*00e6*/ 	.short	(.L_39 - .L_38)
	.align		4
.L_38:
        /*00e8*/ 	.word	index@(_Z24rgb_copy_array_coalescedPiS_)
        /*00ec*/ 	.word	0x00000000


	//----- nvinfo : EIATTR_MIN_STACK_SIZE
	.align		4
.L_39:
        /*00f0*/ 	.byte	0x04, 0x12
        /*00f2*/ 	.short	(.L_41 - .L_40)
	.align		4
.L_40:
        /*00f4*/ 	.word	index@(_Z26rgb_copy_array_interleavedPiS_)
        /*00f8*/ 	.word	0x00000000
.L_41:


//--------------------- .nv.compat                --------------------------
	.section	.nv.compat,"",@"SHT_CUDA_COMPAT_INFO"
	.align	4
        /*0000*/ 	.byte	0x02, 0x09, 0x00, 0x00, 0x02, 0x02, 0x01, 0x00, 0x02, 0x05, 0x05, 0x00, 0x03, 0x07, 0x01, 0x01
        /*0010*/ 	.byte	0x02, 0x03, 0x00, 0x00, 0x02, 0x06, 0x01, 0x00, 0x04, 0x0b, 0x08, 0x00, 0x09, 0x00, 0x00, 0x00
        /*0020*/ 	.byte	0x00, 0x00, 0x00, 0x00


//--------------------- .nv.info._Z40rgb_increase_brightness_coalesced_unrollPiS_if --------------------------
	.section	.nv.info._Z40rgb_increase_brightness_coalesced_unrollPiS_if,"",@"SHT_CUDA_INFO"
	.sectionflags	@""
	.align	4


	//----- nvinfo : EIATTR_CUDA_API_VERSION
	.align		4
        /*0000*/ 	.byte	0x04, 0x37
        /*0002*/ 	.short	(.L_43 - .L_42)
.L_42:
        /*0004*/ 	.word	0x00000082


	//----- nvinfo : EIATTR_KPARAM_INFO
	.align		4
.L_43:
        /*0008*/ 	.byte	0x04, 0x17
        /*000a*/ 	.short	(.L_45 - .L_44)
.L_44:
        /*000c*/ 	.word	0x00000000
        /*0010*/ 	.short	0x0003
        /*0012*/ 	.short	0x0014
        /*0014*/ 	.byte	0x00, 0xf0, 0x11, 0x00


	//----- nvinfo : EIATTR_KPARAM_INFO
	.align		4
.L_45:
        /*0018*/ 	.byte	0x04, 0x17
        /*001a*/ 	.short	(.L_47 - .L_46)
.L_46:
        /*001c*/ 	.word	0x00000000
        /*0020*/ 	.short	0x0002
        /*0022*/ 	.short	0x0010
        /*0024*/ 	.byte	0x00, 0xf0, 0x11, 0x00


	//----- nvinfo : EIATTR_KPARAM_INFO
	.align		4
.L_47:
        /*0028*/ 	.byte	0x04, 0x17
        /*002a*/ 	.short	(.L_49 - .L_48)
.L_48:
        /*002c*/ 	.word	0x00000000
        /*0030*/ 	.short	0x0001
        /*0032*/ 	.short	0x0008
        /*0034*/ 	.byte	0x00, 0xf5, 0x21, 0x00


	//----- nvinfo : EIATTR_KPARAM_INFO
	.align		4
.L_49:
        /*0038*/ 	.byte	0x04, 0x17
        /*003a*/ 	.short	(.L_51 - .L_50)
.L_50:
        /*003c*/ 	.word	0x00000000
        /*0040*/ 	.short	0x0000
        /*0042*/ 	.short	0x0000
        /*0044*/ 	.byte	0x00, 0xf5, 0x21, 0x00


	//----- nvinfo : EIATTR_SPARSE_MMA_MASK
	.align		4
.L_51:
        /*0048*/ 	.byte	0x03, 0x50
        /*004a*/ 	.short	0x0000


	//----- nvinfo : EIATTR_MAXREG_COUNT
	.align		4
        /*004c*/ 	.byte	0x03, 0x1b
        /*004e*/ 	.short	0x00ff


	//----- nvinfo : EIATTR_NUM_BARRIERS
	.align		4
        /*0050*/ 	.byte	0x02, 0x4c
        /*0052*/ 	.byte	0x01
	.zero		1


	//----- nvinfo : EIATTR_MERCURY_ISA_VERSION
	.align		4
        /*0054*/ 	.byte	0x03, 0x5f
        /*0056*/ 	.short	0x0101


	//----- nvinfo : EIATTR_VRC_CTA_INIT_COUNT
	.align		4
        /*0058*/ 	.byte	0x02, 0x4a
	.zero		1
	.zero		1


	//----- nvinfo : EIATTR_EXIT_INSTR_OFFSETS
	.align		4
        /*005c*/ 	.byte	0x04, 0x1c
        /*005e*/ 	.short	(.L_53 - .L_52)


	//   ....[0]....
.L_52:
        /*0060*/ 	.word	0x00000dd0


	//----- nvinfo : EIATTR_CBANK_PARAM_SIZE
	.align		4
.L_53:
        /*0064*/ 	.byte	0x03, 0x19
        /*0066*/ 	.short	0x0018


	//----- nvinfo : EIATTR_PARAM_CBANK
	.align		4
        /*0068*/ 	.byte	0x04, 0x0a
        /*006a*/ 	.short	(.L_55 - .L_54)
	.align		4
.L_54:
        /*006c*/ 	.word	index@(.nv.constant0._Z40rgb_increase_brightness_coalesced_unrollPiS_if)
        /*0070*/ 	.short	0x0380
        /*0072*/ 	.short	0x0018


	//----- nvinfo : EIATTR_SW_WAR
	.align		4
.L_55:
        /*0074*/ 	.byte	0x04, 0x36
        /*0076*/ 	.short	(.L_57 - .L_56)
.L_56:
        /*0078*/ 	.word	0x00000008
.L_57:


//--------------------- .nv.info._Z30rgb_increase_brightness_unrollPiS_if --------------------------
	.section	.nv.info._Z30rgb_increase_brightness_unrollPiS_if,"",@"SHT_CUDA_INFO"
	.sectionflags	@""
	.align	4


	//----- nvinfo : EIATTR_CUDA_API_VERSION
	.align		4
        /*0000*/ 	.byte	0x04, 0x37
        /*0002*/ 	.short	(.L_59 - .L_58)
.L_58:
        /*0004*/ 	.word	0x00000082


	//----- nvinfo : EIATTR_KPARAM_INFO
	.align		4
.L_59:
        /*0008*/ 	.byte	0x04, 0x17
        /*000a*/ 	.short	(.L_61 - .L_60)
.L_60:
        /*000c*/ 	.word	0x00000000
        /*0010*/ 	.short	0x0003
        /*0012*/ 	.short	0x0014
        /*0014*/ 	.byte	0x00, 0xf0, 0x11, 0x00


	//----- nvinfo : EIATTR_KPARAM_INFO
	.align		4
.L_61:
        /*0018*/ 	.byte	0x04, 0x17
        /*001a*/ 	.short	(.L_63 - .L_62)
.L_62:
        /*001c*/ 	.word	0x00000000
        /*0020*/ 	.short	0x0002
        /*0022*/ 	.short	0x0010
        /*0024*/ 	.byte	0x00, 0xf0, 0x11, 0x00


	//----- nvinfo : EIATTR_KPARAM_INFO
	.align		4
.L_63:
        /*0028*/ 	.byte	0x04, 0x17
        /*002a*/ 	.short	(.L_65 - .L_64)
.L_64:
        /*002c*/ 	.word	0x00000000
        /*0030*/ 	.short	0x0001
        /*0032*/ 	.short	0x0008
        /*0034*/ 	.byte	0x00, 0xf5, 0x21, 0x00


	//----- nvinfo : EIATTR_KPARAM_INFO
	.align		4
.L_65:
        /*0038*/ 	.byte	0x04, 0x17
        /*003a*/ 	.short	(.L_67 - .L_66)
.L_66:
        /*003c*/ 	.word	0x00000000
        /*0040*/ 	.short	0x0000
        /*0042*/ 	.short	0x0000
        /*0044*/ 	.byte	0x00, 0xf5, 0x21, 0x00


	//----- nvinfo : EIATTR_SPARSE_MMA_MASK
	.align		4
.L_67:
        /*0048*/ 	.byte	0x03, 0x50
        /*004a*/ 	.short	0x0000


	//----- nvinfo : EIATTR_MAXREG_COUNT
	.align		4
        /*004c*/ 	.byte	0x03, 0x1b
        /*004e*/ 	.short	0x00ff


	//----- nvinfo : EIATTR_NUM_BARRIERS
	.align		4
        /*0050*/ 	.byte	0x02, 0x4c
        /*0052*/ 	.byte	0x01
	.zero		1


	//----- nvinfo : EIATTR_MERCURY_ISA_VERSION
	.align		4
        /*0054*/ 	.byte	0x03, 0x5f
        /*0056*/ 	.short	0x0101


	//----- nvinfo : EIATTR_VRC_CTA_INIT_COUNT
	.align		4
        /*0058*/ 	.byte	0x02, 0x4a
	.zero		1
	.zero		1


	//----- nvinfo : EIATTR_EXIT_INSTR_OFFSETS
	.align		4
        /*005c*/ 	.byte	0x04, 0x1c
        /*005e*/ 	.short	(.L_69 - .L_68)


	//   ....[0]....
.L_68:
        /*0060*/ 	.word	0x00000a40


	//----- nvinfo : EIATTR_CBANK_PARAM_SIZE
	.align		4
.L_69:
        /*0064*/ 	.byte	0x03, 0x19
        /*0066*/ 	.short	0x0018


	//----- nvinfo : EIATTR_PARAM_CBANK
	.align		4
        /*0068*/ 	.byte	0x04, 0x0a
        /*006a*/ 	.short	(.L_71 - .L_70)
	.align		4
.L_70:
        /*006c*/ 	.word	index@(.nv.constant0._Z30rgb_increase_brightness_unrollPiS_if)
        /*0070*/ 	.short	0x0380
        /*0072*/ 	.short	0x0018


	//----- nvinfo : EIATTR_SW_WAR
	.align		4
.L_71:
        /*0074*/ 	.byte	0x04, 0x36
        /*0076*/ 	.short	(.L_73 - .L_72)
.L_72:
        /*0078*/ 	.word	0x00000008
.L_73:


//--------------------- .nv.info._Z33rgb_increase_brightness_coalescedPiS_if --------------------------
	.section	.nv.info._Z33rgb_increase_brightness_coalescedPiS_if,"",@"SHT_CUDA_INFO"
	.sectionflags	@""
	.align	4


	//----- nvinfo : EIATTR_CUDA_API_VERSION
	.align		4
        /*0000*/ 	.byte	0x04, 0x37
        /*0002*/ 	.short	(.L_75 - .L_74)
.L_74:
        /*0004*/ 	.word	0x00000082


	//----- nvinfo : EIATTR_KPARAM_INFO
	.align		4
.L_75:
        /*0008*/ 	.byte	0x04, 0x17
        /*000a*/ 	.short	(.L_77 - .L_76)
.L_76:
        /*000c*/ 	.word	0x00000000
        /*0010*/ 	.short	0x0003
        /*0012*/ 	.short	0x0014
        /*0014*/ 	.byte	0x00, 0xf0, 0x11, 0x00


	//----- nvinfo : EIATTR_KPARAM_INFO
	.align		4
.L_77:
        /*0018*/ 	.byte	0x04, 0x17
        /*001a*/ 	.short	(.L_79 - .L_78)
.L_78:
        /*001c*/ 	.word	0x00000000
        /*0020*/ 	.short	0x0002
        /*0022*/ 	.short	0x0010
        /*0024*/ 	.byte	0x00, 0xf0, 0x11, 0x00


	//----- nvinfo : EIATTR_KPARAM_INFO
	.align		4
.L_79:
        /*0028*/ 	.byte	0x04, 0x17
        /*002a*/ 	.short	(.L_81 - .L_80)
.L_80:
        /*002c*/ 	.word	0x00000000
        /*0030*/ 	.short	0x0001
        /*0032*/ 	.short	0x0008
        /*0034*/ 	.byte	0x00, 0xf5, 0x21, 0x00


	//----- nvinfo : EIATTR_KPARAM_INFO
	.align		4
.L_81:
        /*0038*/ 	.byte	0x04, 0x17
        /*003a*/ 	.short	(.L_83 - .L_82)
.L_82:
        /*003c*/ 	.word	0x00000000
        /*0040*/ 	.short	0x0000
        /*0042*/ 	.short	0x0000
        /*0044*/ 	.byte	0x00, 0xf5, 0x21, 0x00


	//----- nvinfo : EIATTR_SPARSE_MMA_MASK
	.align		4
.L_83:
        /*0048*/ 	.byte	0x03, 0x50
        /*004a*/ 	.short	0x0000


	//----- nvinfo : EIATTR_MAXREG_COUNT
	.align		4
        /*004c*/ 	.byte	0x03, 0x1b
        /*004e*/ 	.short	0x00ff


	//----- nvinfo : EIATTR_NUM_BARRIERS
	.align		4
        /*0050*/ 	.byte	0x02, 0x4c
        /*0052*/ 	.byte	0x01
	.zero		1


	//----- nvinfo : EIATTR_MERCURY_ISA_VERSION
	.align		4
        /*0054*/ 	.byte	0x03, 0x5f
        /*0056*/ 	.short	0x0101


	//----- nvinfo : EIATTR_VRC_CTA_INIT_COUNT
	.align		4
        /*0058*/ 	.byte	0x02, 0x4a
	.zero		1
	.zero		1


	//----- nvinfo : EIATTR_EXIT_INSTR_OFFSETS
	.align		4
        /*005c*/ 	.byte	0x04, 0x1c
        /*005e*/ 	.short	(.L_85 - .L_84)


	//   ....[0]....
.L_84:
        /*0060*/ 	.word	0x00000430


	//----- nvinfo : EIATTR_CBANK_PARAM_SIZE
	.align		4
.L_85:
        /*0064*/ 	.byte	0x03, 0x19
        /*0066*/ 	.short	0x0018


	//----- nvinfo : EIATTR_PARAM_CBANK
	.align		4
        /*0068*/ 	.byte	0x04, 0x0a
        /*006a*/ 	.short	(.L_87 - .L_86)
	.align		4
.L_86:
        /*006c*/ 	.word	index@(.nv.constant0._Z33rgb_increase_brightness_coalescedPiS_if)
        /*0070*/ 	.short	0x0380
        /*0072*/ 	.short	0x0018


	//----- nvinfo : EIATTR_SW_WAR
	.align		4
.L_87:
        /*0074*/ 	.byte	0x04, 0x36
        /*0076*/ 	.short	(.L_89 - .L_88)
.L_88:
        /*0078*/ 	.word	0x00000008
.L_89:


//--------------------- .nv.info._Z23rgb_increase_brightnessPiS_if --------------------------
	.section	.nv.info._Z23rgb_increase_brightnessPiS_if,"",@"SHT_CUDA_INFO"
	.sectionflags	@""
	.align	4


	//----- nvinfo : EIATTR_CUDA_API_VERSION
	.align		4
        /*0000*/ 	.byte	0x04, 0x37
        /*0002*/ 	.short	(.L_91 - .L_90)
.L_90:
        /*0004*/ 	.word	0x00000082


	//----- nvinfo : EIATTR_KPARAM_INFO
	.align		4
.L_91:
        /*0008*/ 	.byte	0x04, 0x17
        /*000a*/ 	.short	(.L_93 - .L_92)
.L_92:
        /*000c*/ 	.word	0x00000000
        /*0010*/ 	.short	0x0003
        /*0012*/ 	.short	0x0014
        /*0014*/ 	.byte	0x00, 0xf0, 0x11, 0x00


	//----- nvinfo : EIATTR_KPARAM_INFO
	.align		4
.L_93:
        /*0018*/ 	.byte	0x04, 0x17
        /*001a*/ 	.short	(.L_95 - .L_94)
.L_94:
        /*001c*/ 	.word	0x00000000
        /*0020*/ 	.short	0x0002
        /*0022*/ 	.short	0x0010
        /*0024*/ 	.byte	0x00, 0xf0, 0x11, 0x00


	//----- nvinfo : EIATTR_KPARAM_INFO
	.align		4
.L_95:
        /*0028*/ 	.byte	0x04, 0x17
        /*002a*/ 	.short	(.L_97 - .L_96)
.L_96:
        /*002c*/ 	.word	0x00000000
        /*0030*/ 	.short	0x0001
        /*0032*/ 	.short	0x0008
        /*0034*/ 	.byte	0x00, 0xf5, 0x21, 0x00


	//----- nvinfo : EIATTR_KPARAM_INFO
	.align		4
.L_97:
        /*0038*/ 	.byte	0x04, 0x17
        /*003a*/ 	.short	(.L_99 - .L_98)
.L_98:
        /*003c*/ 	.word	0x00000000
        /*0040*/ 	.short	0x0000
        /*0042*/ 	.short	0x0000
        /*0044*/ 	.byte	0x00, 0xf5, 0x21, 0x00


	//----- nvinfo : EIATTR_SPARSE_MMA_MASK
	.align		4
.L_99:
        /*0048*/ 	.byte	0x03, 0x50
        /*004a*/ 	.short	0x0000


	//----- nvinfo : EIATTR_MAXREG_COUNT
	.align		4
        /*004c*/ 	.byte	0x03, 0x1b
        /*004e*/ 	.short	0x00ff


	//----- nvinfo : EIATTR_NUM_BARRIERS
	.align		4
        /*0050*/ 	.byte	0x02, 0x4c
        /*0052*/ 	.byte	0x01
	.zero		1


	//----- nvinfo : EIATTR_MERCURY_ISA_VERSION
	.align		4
        /*0054*/ 	.byte	0x03, 0x5f
        /*0056*/ 	.short	0x0101


	//----- nvinfo : EIATTR_VRC_CTA_INIT_COUNT
	.align		4
        /*0058*/ 	.byte	0x02, 0x4a
	.zero		1
	.zero		1


	//----- nvinfo : EIATTR_EXIT_INSTR_OFFSETS
	.align		4
        /*005c*/ 	.byte	0x04, 0x1c
        /*005e*/ 	.short	(.L_101 - .L_100)


	//   ....[0]....
.L_100:
        /*0060*/ 	.word	0x00000370


	//----- nvinfo : EIATTR_CBANK_PARAM_SIZE
	.align		4
.L_101:
        /*0064*/ 	.byte	0x03, 0x19
        /*0066*/ 	.short	0x0018


	//----- nvinfo : EIATTR_PARAM_CBANK
	.align		4
        /*0068*/ 	.byte	0x04, 0x0a
        /*006a*/ 	.short	(.L_103 - .L_102)
	.align		4
.L_102:
        /*006c*/ 	.word	index@(.nv.constant0._Z23rgb_increase_brightnessPiS_if)
        /*0070*/ 	.short	0x0380
        /*0072*/ 	.short	0x0018


	//----- nvinfo : EIATTR_SW_WAR
	.align		4
.L_103:
        /*0074*/ 	.byte	0x04, 0x36
        /*0076*/ 	.short	(.L_105 - .L_104)
.L_104:
        /*0078*/ 	.word	0x00000008
.L_105:


//--------------------- .nv.info._Z26rgb_smem_array_interleavedPiS_i --------------------------
	.section	.nv.info._Z26rgb_smem_array_interleavedPiS_i,"",@"SHT_CUDA_INFO"
	.sectionflags	@""
	.align	4


	//----- nvinfo : EIATTR_CUDA_API_VERSION
	.align		4
        /*0000*/ 	.byte	0x04, 0x37
        /*0002*/ 	.short	(.L_107 - .L_106)
.L_106:
        /*0004*/ 	.word	0x00000082


	//----- nvinfo : EIATTR_KPARAM_INFO
	.align		4
.L_107:
        /*0008*/ 	.byte	0x04, 0x17
        /*000a*/ 	.short	(.L_109 - .L_108)
.L_108:
        /*000c*/ 	.word	0x00000000
        /*0010*/ 	.short	0x0002
        /*0012*/ 	.short	0x0010
        /*0014*/ 	.byte	0x00, 0xf0, 0x11, 0x00


	//----- nvinfo : EIATTR_KPARAM_INFO
	.align		4
.L_109:
        /*0018*/ 	.byte	0x04, 0x17
        /*001a*/ 	.short	(.L_111 - .L_110)
.L_110:
        /*001c*/ 	.word	0x00000000
        /*0020*/ 	.short	0x0001
        /*0022*/ 	.short	0x0008
        /*0024*/ 	.byte	0x00, 0xf5, 0x21, 0x00


	//----- nvinfo : EIATTR_KPARAM_INFO
	.align		4
.L_111:
        /*0028*/ 	.byte	0x04, 0x17
        /*002a*/ 	.short	(.L_113 - .L_112)
.L_112:
        /*002c*/ 	.word	0x00000000
        /*0030*/ 	.short	0x0000
        /*0032*/ 	.short	0x0000
        /*0034*/ 	.byte	0x00, 0xf5, 0x21, 0x00


	//----- nvinfo : EIATTR_SPARSE_MMA_MASK
	.align		4
.L_113:
        /*0038*/ 	.byte	0x03, 0x50
        /*003a*/ 	.short	0x0000


	//----- nvinfo : EIATTR_MAXREG_COUNT
	.align		4
        /*003c*/ 	.byte	0x03, 0x1b
        /*003e*/ 	.short	0x00ff


	//----- nvinfo : EIATTR_NUM_BARRIERS
	.align		4
        /*0040*/ 	.byte	0x02, 0x4c
        /*0042*/ 	.byte	0x01
	.zero		1


	//----- nvinfo : EIATTR_MERCURY_ISA_VERSION
	.align		4
        /*0044*/ 	.byte	0x03, 0x5f
        /*0046*/ 	.short	0x0101


	//----- nvinfo : EIATTR_VRC_CTA_INIT_COUNT
	.align		4
        /*0048*/ 	.byte	0x02, 0x4a
	.zero		1
	.zero		1


	//----- nvinfo : EIATTR_EXIT_INSTR_OFFSETS
	.align		4
        /*004c*/ 	.byte	0x04, 0x1c
        /*004e*/ 	.short	(.L_115 - .L_114)


	//   ....[0]....
.L_114:
        /*0050*/ 	.word	0x00000340


	//----- nvinfo : EIATTR_CBANK_PARAM_SIZE
	.align		4
.L_115:
        /*0054*/ 	.byte	0x03, 0x19
        /*0056*/ 	.short	0x0014


	//----- nvinfo : EIATTR_PARAM_CBANK
	.align		4
        /*0058*/ 	.byte	0x04, 0x0a
        /*005a*/ 	.short	(.L_117 - .L_116)
	.align		4
.L_116:
        /*005c*/ 	.word	index@(.nv.constant0._Z26rgb_smem_array_interleavedPiS_i)
        /*0060*/ 	.short	0x0380
        /*0062*/ 	.short	0x0014


	//----- nvinfo : EIATTR_SW_WAR
	.align		4
.L_117:
        /*0064*/ 	.byte	0x04, 0x36
        /*0066*/ 	.short	(.L_119 - .L_118)
.L_118:
        /*0068*/ 	.word	0x00000008
.L_119:


//--------------------- .nv.info._Z24rgb_copy_array_coalescedPiS_ --------------------------
	.section	.nv.info._Z24rgb_copy_array_coalescedPiS_,"",@"SHT_CUDA_INFO"
	.sectionflags	@""
	.align	4


	//----- nvinfo : EIATTR_CUDA_API_VERSION
	.align		4
        /*0000*/ 	.byte	0x04, 0x37
        /*0002*/ 	.short	(.L_121 - .L_120)
.L_120:
        /*0004*/ 	.word	0x00000082


	//----- nvinfo : EIATTR_KPARAM_INFO
	.align		4
.L_121:
        /*0008*/ 	.byte	0x04, 0x17
        /*000a*/ 	.short	(.L_123 - .L_122)
.L_122:
        /*000c*/ 	.word	0x00000000
        /*0010*/ 	.short	0x0001
        /*0012*/ 	.short	0x0008
        /*0014*/ 	.byte	0x00, 0xf5, 0x21, 0x00


	//----- nvinfo : EIATTR_KPARAM_INFO
	.align		4
.L_123:
        /*0018*/ 	.byte	0x04, 0x17
        /*001a*/ 	.short	(.L_125 - .L_124)
.L_124:
        /*001c*/ 	.word	0x00000000
        /*0020*/ 	.short	0x0000
        /*0022*/ 	.short	0x0000
        /*0024*/ 	.byte	0x00, 0xf5, 0x21, 0x00


	//----- nvinfo : EIATTR_SPARSE_MMA_MASK
	.align		4
.L_125:
        /*0028*/ 	.byte	0x03, 0x50
        /*002a*/ 	.short	0x0000


	//----- nvinfo : EIATTR_MAXREG_COUNT
	.align		4
        /*002c*/ 	.byte	0x03, 0x1b
        /*002e*/ 	.short	0x00ff


	//----- nvinfo : EIATTR_MERCURY_ISA_VERSION
	.align		4
        /*0030*/ 	.byte	0x03, 0x5f
        /*0032*/ 	.short	0x0101


	//----- nvinfo : EIATTR_VRC_CTA_INIT_COUNT
	.align		4
        /*0034*/ 	.byte	0x02, 0x4a
	.zero		1
	.zero		1


	//----- nvinfo : EIATTR_EXIT_INSTR_OFFSETS
	.align		4
        /*0038*/ 	.byte	0x04, 0x1c
        /*003a*/ 	.short	(.L_127 - .L_126)


	//   ....[0]....
.L_126:
        /*003c*/ 	.word	0x00000170


	//----- nvinfo : EIATTR_CBANK_PARAM_SIZE
	.align		4
.L_127:
        /*0040*/ 	.byte	0x03, 0x19
        /*0042*/ 	.short	0x0010


	//----- nvinfo : EIATTR_PARAM_CBANK
	.align		4
        /*0044*/ 	.byte	0x04, 0x0a
        /*0046*/ 	.short	(.L_129 - .L_128)
	.align		4
.L_128:
        /*0048*/ 	.word	index@(.nv.constant0._Z24rgb_copy_array_coalescedPiS_)
        /*004c*/ 	.short	0x0380
        /*004e*/ 	.short	0x0010


	//----- nvinfo : EIATTR_SW_WAR
	.align		4
.L_129:
        /*0050*/ 	.byte	0x04, 0x36
        /*0052*/ 	.short	(.L_131 - .L_130)
.L_130:
        /*0054*/ 	.word	0x00000008
.L_131:


//--------------------- .nv.info._Z26rgb_copy_array_interleavedPiS_ --------------------------
	.section	.nv.info._Z26rgb_copy_array_interleavedPiS_,"",@"SHT_CUDA_INFO"
	.sectionflags	@""
	.align	4


	//----- nvinfo : EIATTR_CUDA_API_VERSION
	.align		4
        /*0000*/ 	.byte	0x04, 0x37
        /*0002*/ 	.short	(.L_133 - .L_132)
.L_132:
        /*0004*/ 	.word	0x00000082


	//----- nvinfo : EIATTR_KPARAM_INFO
	.align		4
.L_133:
        /*0008*/ 	.byte	0x04, 0x17
        /*000a*/ 	.short	(.L_135 - .L_134)
.L_134:
        /*000c*/ 	.word	0x00000000
        /*0010*/ 	.short	0x0001
        /*0012*/ 	.short	0x0008
        /*0014*/ 	.byte	0x00, 0xf5, 0x21, 0x00


	//----- nvinfo : EIATTR_KPARAM_INFO
	.align		4
.L_135:
        /*0018*/ 	.byte	0x04, 0x17
        /*001a*/ 	.short	(.L_137 - .L_136)
.L_136:
        /*001c*/ 	.word	0x00000000
        /*0020*/ 	.short	0x0000
        /*0022*/ 	.short	0x0000
        /*0024*/ 	.byte	0x00, 0xf5, 0x21, 0x00


	//----- nvinfo : EIATTR_SPARSE_MMA_MASK
	.align		4
.L_137:
        /*0028*/ 	.byte	0x03, 0x50
        /*002a*/ 	.short	0x0000


	//----- nvinfo : EIATTR_MAXREG_COUNT
	.align		4
        /*002c*/ 	.byte	0x03, 0x1b
        /*002e*/ 	.short	0x00ff


	//----- nvinfo : EIATTR_MERCURY_ISA_VERSION
	.align		4
        /*0030*/ 	.byte	0x03, 0x5f
        /*0032*/ 	.short	0x0101


	//----- nvinfo : EIATTR_VRC_CTA_INIT_COUNT
	.align		4
        /*0034*/ 	.byte	0x02, 0x4a
	.zero		1
	.zero		1


	//----- nvinfo : EIATTR_EXIT_INSTR_OFFSETS
	.align		4
        /*0038*/ 	.byte	0x04, 0x1c
        /*003a*/ 	.short	(.L_139 - .L_138)


	//   ....[0]....
.L_138:
        /*003c*/ 	.word	0x00000110


	//----- nvinfo : EIATTR_CBANK_PARAM_SIZE
	.align		4
.L_139:
        /*0040*/ 	.byte	0x03, 0x19
        /*0042*/ 	.short	0x0010


	//----- nvinfo : EIATTR_PARAM_CBANK
	.align		4
        /*0044*/ 	.byte	0x04, 0x0a
        /*0046*/ 	.short	(.L_141 - .L_140)
	.align		4
.L_140:
        /*0048*/ 	.word	index@(.nv.constant0._Z26rgb_copy_array_interleavedPiS_)
        /*004c*/ 	.short	0x0380
        /*004e*/ 	.short	0x0010


	//----- nvinfo : EIATTR_SW_WAR
	.align		4
.L_141:
        /*0050*/ 	.byte	0x04, 0x36
        /*0052*/ 	.short	(.L_143 - .L_142)
.L_142:
        /*0054*/ 	.word	0x00000008
.L_143:


//--------------------- .nv.callgraph             --------------------------
	.section	.nv.callgraph,"",@"SHT_CUDA_CALLGRAPH"
	.align	4
	.sectionentsize	8
	.align		4
        /*0000*/ 	.word	0x00000000
	.align		4
        /*0004*/ 	.word	0xffffffff
	.align		4
        /*0008*/ 	.word	0x00000000
	.align		4
        /*000c*/ 	.word	0xfffffffe
	.align		4
        /*0010*/ 	.word	0x00000000
	.align		4
        /*0014*/ 	.word	0xfffffffd
	.align		4
        /*0018*/ 	.word	0x00000000
	.align		4
        /*001c*/ 	.word	0xfffffffc


//--------------------- .text._Z40rgb_increase_brightness_coalesced_unrollPiS_if --------------------------
	.section	.text._Z40rgb_increase_brightness_coalesced_unrollPiS_if,"ax",@progbits
	.align	128
        .global         _Z40rgb_increase_brightness_coalesced_unrollPiS_if
        .type           _Z40rgb_increase_brightness_coalesced_unrollPiS_if,@function
        .size           _Z40rgb_increase_brightness_coalesced_unrollPiS_if,(.L_x_7 - _Z40rgb_increase_brightness_coalesced_unrollPiS_if)
        .other          _Z40rgb_increase_brightness_coalesced_unrollPiS_if,@"STO_CUDA_ENTRY STV_DEFAULT"
_Z40rgb_increase_brightness_coalesced_unrollPiS_if:
.text._Z40rgb_increase_brightness_coalesced_unrollPiS_if:
[----:B------:R-:W-:Y:S01]  /*0000*/  LDC R1, c[0x0][0x37c] ;  /* 0x0000df00ff017b82 */ /* 0x000fe20000000800 */
[----:B------:R-:W0:Y:S07]  /*0010*/  S2R R12, SR_TID.X ;  /* 0x00000000000c7919 */ /* 0x000e2e0000002100 */
[----:B------:R-:W1:Y:S01]  /*0020*/  S2UR UR6, SR_CTAID.X ;  /* 0x00000000000679c3 */ /* 0x000e620000002500 */
[----:B------:R-:W2:Y:S07]  /*0030*/  LDCU.64 UR4, c[0x0][0x358] ;  /* 0x00006b00ff0477ac */ /* 0x000eae0008000a00 */
[----:B------:R-:W1:Y:S08]  /*0040*/  LDC R0, c[0x0][0x360] ;  /* 0x0000d800ff007b82 */ /* 0x000e700000000800 */
[----:B------:R-:W3:Y:S01]  /*0050*/  LDC.64 R2, c[0x0][0x388] ;  /* 0x0000e200ff027b82 */ /* 0x000ee20000000a00 */
[----:B-1----:R-:W-:Y:S01]  /*0060*/  IMAD R11, R0, UR6, RZ ;  /* 0x00000006000b7c24 */ /* 0x002fe2000f8e02ff */
[----:B------:R-:W1:Y:S01]  /*0070*/  S2R R27, SR_CgaCtaId ;  /* 0x00000000001b7919 */ /* 0x000e620000008800 */
[----:B------:R-:W-:Y:S01]  /*0080*/  MOV R10, 0x400 ;  /* 0x00000400000a7802 */ /* 0x000fe20000000f00 */
[----:B------:R-:W4:Y:S01]  /*0090*/  LDCU UR6, c[0x0][0x394] ;  /* 0x00007280ff0677ac */ /* 0x000f220008000800 */
[----:B0-----:R-:W-:-:S04]  /*00a0*/  IMAD R11, R11, 0xc, R12 ;  /* 0x0000000c0b0b7824 */ /* 0x001fc800078e020c */
[----:B---3--:R-:W-:-:S05]  /*00b0*/  IMAD.WIDE.U32 R4, R11, 0x4, R2 ;  /* 0x000000040b047825 */ /* 0x008fca00078e0002 */
[----:B--2---:R-:W2:Y:S01]  /*00c0*/  LDG.E R8, desc[UR4][R4.64] ;  /* 0x0000000404087981 */ /* 0x004ea2000c1e1900 */
[----:B------:R-:W-:-:S05]  /*00d0*/  IADD3 R25, PT, PT, R11, R0, RZ ;  /* 0x000000000b197210 */ /* 0x000fca0007ffe0ff */
[----:B------:R-:W-:Y:S01]  /*00e0*/  IMAD.WIDE.U32 R6, R25, 0x4, R2 ;  /* 0x0000000419067825 */ /* 0x000fe200078e0002 */
[----:B-1----:R-:W-:-:S04]  /*00f0*/  LEA R29, R27, R10, 0x18 ;  /* 0x0000000a1b1d7211 */ /* 0x002fc800078ec0ff */
[----:B------:R-:W-:-:S05]  /*0100*/  LEA R29, R12, R29, 0x2 ;  /* 0x0000001d0c1d7211 */ /* 0x000fca00078e10ff */
[----:B--2---:R0:W-:Y:S01]  /*0110*/  STS [R29], R8 ;  /* 0x000000081d007388 */ /* 0x0041e20000000800 */
[----:B------:R-:W-:Y:S06]  /*0120*/  BAR.SYNC.DEFER_BLOCKING 0x0 ;  /* 0x0000000000007b1d */ /* 0x000fec0000010000 */
[----:B------:R-:W2:Y:S01]  /*0130*/  LDG.E R6, desc[UR4][R6.64] ;  /* 0x0000000406067981 */ /* 0x000ea2000c1e1900 */
[----:B------:R-:W-:Y:S01]  /*0140*/  LEA R13, R0, R29, 0x2 ;  /* 0x0000001d000d7211 */ /* 0x000fe200078e10ff */
[----:B------:R-:W-:-:S04]  /*0150*/  IMAD.IADD R23, R25, 0x1, R0 ;  /* 0x0000000119177824 */ /* 0x000fc800078e0200 */
[C---:B------:R-:W-:Y:S01]  /*0160*/  IMAD.WIDE.U32 R4, R23.reuse, 0x4, R2 ;  /* 0x0000000417047825 */ /* 0x040fe200078e0002 */
[----:B--2---:R1:W-:Y:S01]  /*0170*/  STS [R13], R6 ;  /* 0x000000060d007388 */ /* 0x0043e20000000800 */
[----:B------:R-:W-:Y:S06]  /*0180*/  BAR.SYNC.DEFER_BLOCKING 0x0 ;  /* 0x0000000000007b1d */ /* 0x000fec0000010000 */
[----:B------:R-:W2:Y:S01]  /*0190*/  LDG.E R14, desc[UR4][R4.64] ;  /* 0x00000004040e7981 */ /* 0x000ea2000c1e1900 */
[----:B------:R-:W-:Y:S01]  /*01a0*/  IMAD R15, R0, 0x4, R13 ;  /* 0x00000004000f7824 */ /* 0x000fe200078e020d */
[----:B------:R-:W-:-:S05]  /*01b0*/  IADD3 R21, PT, PT, R23, R0, RZ ;  /* 0x0000000017157210 */ /* 0x000fca0007ffe0ff */
[C---:B0-----:R-:W-:Y:S01]  /*01c0*/  IMAD.WIDE.U32 R8, R21.reuse, 0x4, R2 ;  /* 0x0000000415087825 */ /* 0x041fe200078e0002 */
[----:B--2---:R0:W-:Y:S01]  /*01d0*/  STS [R15], R14 ;  /* 0x0000000e0f007388 */ /* 0x0041e20000000800 */
[----:B------:R-:W-:Y:S06]  /*01e0*/  BAR.SYNC.DEFER_BLOCKING 0x0 ;  /* 0x0000000000007b1d */ /* 0x000fec0000010000 */
[----:B------:R-:W2:Y:S01]  /*01f0*/  LDG.E R8, desc[UR4][R8.64] ;  /* 0x0000000408087981 */ /* 0x000ea2000c1e1900 */
[----:B------:R-:W-:Y:S02]  /*0200*/  LEA R16, R0, R15, 0x2 ;  /* 0x0000000f00107211 */ /* 0x000fe400078e10ff */
[----:B------:R-:W-:-:S05]  /*0210*/  IADD3 R19, PT, PT, R21, R0, RZ ;  /* 0x0000000015137210 */ /* 0x000fca0007ffe0ff */
[C---:B------:R-:W-:Y:S01]  /*0220*/  IMAD.WIDE.U32 R4, R19.reuse, 0x4, R2 ;  /* 0x0000000413047825 */ /* 0x040fe200078e0002 */
[----:B--2---:R2:W-:Y:S01]  /*0230*/  STS [R16], R8 ;  /* 0x0000000810007388 */ /* 0x0045e20000000800 */
[----:B------:R-:W-:Y:S06]  /*0240*/  BAR.SYNC.DEFER_BLOCKING 0x0 ;  /* 0x0000000000007b1d */ /* 0x000fec0000010000 */
[----:B------:R-:W3:Y:S01]  /*0250*/  LDG.E R4, desc[UR4][R4.64] ;  /* 0x0000000404047981 */ /* 0x000ee2000c1e1900 */
[----:B------:R-:W-:Y:S01]  /*0260*/  LEA R18, R0, R16, 0x2 ;  /* 0x0000001000127211 */ /* 0x000fe200078e10ff */
[----:B------:R-:W-:-:S04]  /*0270*/  IMAD.IADD R17, R19, 0x1, R0 ;  /* 0x0000000113117824 */ /* 0x000fc800078e0200 */
[C---:B-1----:R-:W-:Y:S01]  /*0280*/  IMAD.WIDE.U32 R6, R17.reuse, 0x4, R2 ;  /* 0x0000000411067825 */ /* 0x042fe200078e0002 */
[----:B---3--:R1:W-:Y:S01]  /*0290*/  STS [R18], R4 ;  /* 0x0000000412007388 */ /* 0x0083e20000000800 */
[----:B------:R-:W-:Y:S06]  /*02a0*/  BAR.SYNC.DEFER_BLOCKING 0x0 ;  /* 0x0000000000007b1d */ /* 0x000fec0000010000 */
[----:B------:R-:W3:Y:S01]  /*02b0*/  LDG.E R6, desc[UR4][R6.64] ;  /* 0x0000000406067981 */ /* 0x000ee2000c1e1900 */
[----:B------:R-:W-:Y:S01]  /*02c0*/  IMAD R20, R0, 0x4, R18 ;  /* 0x0000000400147824 */ /* 0x000fe200078e0212 */
[----:B0-----:R-:W-:-:S05]  /*02d0*/  IADD3 R15, PT, PT, R17, R0, RZ ;  /* 0x00000000110f7210 */ /* 0x001fca0007ffe0ff */
[C---:B--2---:R-:W-:Y:S01]  /*02e0*/  IMAD.WIDE.U32 R8, R15.reuse, 0x4, R2 ;  /* 0x000000040f087825 */ /* 0x044fe200078e0002 */
[----:B---3--:R0:W-:Y:S01]  /*02f0*/  STS [R20], R6 ;  /* 0x0000000614007388 */ /* 0x0081e20000000800 */
[----:B------:R-:W-:Y:S06]  /*0300*/  BAR.SYNC.DEFER_BLOCKING 0x0 ;  /* 0x0000000000007b1d */ /* 0x000fec0000010000 */
[----:B------:R-:W2:Y:S01]  /*0310*/  LDG.E R8, desc[UR4][R8.64] ;  /* 0x0000000408087981 */ /* 0x000ea2000c1e1900 */
[----:B------:R-:W-:Y:S02]  /*0320*/  LEA R22, R0, R20, 0x2 ;  /* 0x0000001400167211 */ /* 0x000fe400078e10ff */
[----:B------:R-:W-:-:S05]  /*0330*/  IADD3 R13, PT, PT, R15, R0, RZ ;  /* 0x000000000f0d7210 */ /* 0x000fca0007ffe0ff */
[C---:B-1----:R-:W-:Y:S01]  /*0340*/  IMAD.WIDE.U32 R4, R13.reuse, 0x4, R2 ;  /* 0x000000040d047825 */ /* 0x042fe200078e0002 */
[----:B--2---:R1:W-:Y:S01]  /*0350*/  STS [R22], R8 ;  /* 0x0000000816007388 */ /* 0x0043e20000000800 */
[----:B------:R-:W-:Y:S06]  /*0360*/  BAR.SYNC.DEFER_BLOCKING 0x0 ;  /* 0x0000000000007b1d */ /* 0x000fec0000010000 */
[----:B------:R-:W2:Y:S01]  /*0370*/  LDG.E R4, desc[UR4][R4.64] ;  /* 0x0000000404047981 */ /* 0x000ea2000c1e1900 */
[----:B------:R-:W-:Y:S01]  /*0380*/  LEA R24, R0, R22, 0x2 ;  /* 0x0000001600187211 */ /* 0x000fe200078e10ff */
[----:B------:R-:W-:-:S04]  /*0390*/  IMAD.IADD R14, R13, 0x1, R0 ;  /* 0x000000010d0e7824 */ /* 0x000fc800078e0200 */
[----:B0-----:R-:W-:Y:S01]  /*03a0*/  IMAD.WIDE.U32 R6, R14, 0x4, R2 ;  /* 0x000000040e067825 */ /* 0x001fe200078e0002 */
[----:B--2---:R0:W-:Y:S01]  /*03b0*/  STS [R24], R4 ;  /* 0x0000000418007388 */ /* 0x0041e20000000800 */
[----:B------:R-:W-:Y:S06]  /*03c0*/  BAR.SYNC.DEFER_BLOCKING 0x0 ;  /* 0x0000000000007b1d */ /* 0x000fec0000010000 */
[----:B------:R-:W2:Y:S01]  /*03d0*/  LDG.E R6, desc[UR4][R6.64] ;  /* 0x0000000406067981 */ /* 0x000ea2000c1e1900 */
[----:B------:R-:W-:Y:S01]  /*03e0*/  IMAD R20, R0, 0x4, R24 ;  /* 0x0000000400147824 */ /* 0x000fe200078e0218 */
[----:B------:R-:W-:-:S05]  /*03f0*/  IADD3 R16, PT, PT, R14, R0, RZ ;  /* 0x000000000e107210 */ /* 0x000fca0007ffe0ff */
[----:B-1----:R-:W-:Y:S01]  /*0400*/  IMAD.WIDE.U32 R8, R16, 0x4, R2 ;  /* 0x0000000410087825 */ /* 0x002fe200078e0002 */
[----:B--2---:R-:W-:Y:S01]  /*0410*/  STS [R20], R6 ;  /* 0x0000000614007388 */ /* 0x004fe20000000800 */
[----:B------:R-:W-:Y:S06]  /*0420*/  BAR.SYNC.DEFER_BLOCKING 0x0 ;  /* 0x0000000000007b1d */ /* 0x000fec0000010000 */
[----:B------:R-:W2:Y:S01]  /*0430*/  LDG.E R8, desc[UR4][R8.64] ;  /* 0x0000000408087981 */ /* 0x000ea2000c1e1900 */
[----:B------:R-:W-:Y:S02]  /*0440*/  LEA R22, R0, R20, 0x2 ;  /* 0x0000001400167211 */ /* 0x000fe400078e10ff */
[----:B------:R-:W-:-:S05]  /*0450*/  IADD3 R18, PT, PT, R16, R0, RZ ;  /* 0x0000000010127210 */ /* 0x000fca0007ffe0ff */
[----:B0-----:R-:W-:Y:S01]  /*0460*/  IMAD.WIDE.U32 R4, R18, 0x4, R2 ;  /* 0x0000000412047825 */ /* 0x001fe200078e0002 */
[----:B--2---:R-:W-:Y:S01]  /*0470*/  STS [R22], R8 ;  /* 0x0000000816007388 */ /* 0x004fe20000000800 */
[----:B------:R-:W-:Y:S06]  /*0480*/  BAR.SYNC.DEFER_BLOCKING 0x0 ;  /* 0x0000000000007b1d */ /* 0x000fec0000010000 */
[----:B------:R-:W2:Y:S01]  /*0490*/  LDG.E R4, desc[UR4][R4.64] ;  /* 0x0000000404047981 */ /* 0x000ea2000c1e1900 */
[----:B------:R-:W-:Y:S01]  /*04a0*/  LEA R24, R0, R22, 0x2 ;  /* 0x0000001600187211 */ /* 0x000fe200078e10ff */
[----:B------:R-:W-:-:S04]  /*04b0*/  IMAD.IADD R7, R18, 0x1, R0 ;  /* 0x0000000112077824 */ /* 0x000fc800078e0200 */
[----:B------:R-:W-:Y:S01]  /*04c0*/  IMAD.WIDE.U32 R2, R7, 0x4, R2 ;  /* 0x0000000407027825 */ /* 0x000fe200078e0002 */
[----:B--2---:R-:W-:Y:S01]  /*04d0*/  STS [R24], R4 ;  /* 0x0000000418007388 */ /* 0x004fe20000000800 */
[----:B------:R-:W-:Y:S06]  /*04e0*/  BAR.SYNC.DEFER_BLOCKING 0x0 ;  /* 0x0000000000007b1d */ /* 0x000fec0000010000 */
[----:B------:R-:W2:Y:S01]  /*04f0*/  LDG.E R2, desc[UR4][R2.64] ;  /* 0x0000000402027981 */ /* 0x000ea2000c1e1900 */
[----:B------:R-:W-:Y:S01]  /*0500*/  LEA R9, R0, R24, 0x2 ;  /* 0x0000001800097211 */ /* 0x000fe200078e10ff */
[----:B------:R-:W-:-:S02]  /*0510*/  IMAD R29, R12, 0x2c, R29 ;  /* 0x0000002c0c1d7824 */ /* 0x000fc400078e021d */
[----:B------:R-:W-:Y:S02]  /*0520*/  VIADD R10, R10, 0x6000 ;  /* 0x000060000a0a7836 */ /* 0x000fe40000000000 */
[----:B--2---:R-:W-:Y:S01]  /*0530*/  STS [R9], R2 ;  /* 0x0000000209007388 */ /* 0x004fe20000000800 */
[----:B------:R-:W-:Y:S06]  /*0540*/  BAR.SYNC.DEFER_BLOCKING 0x0 ;  /* 0x0000000000007b1d */ /* 0x000fec0000010000 */
[----:B------:R-:W0:Y:S02]  /*0550*/  LDS R5, [R29] ;  /* 0x000000001d057984 */ /* 0x000e240000000800 */
[----:B0-----:R-:W-:-:S05]  /*0560*/  I2FP.F32.S32 R5, R5 ;  /* 0x0000000500057245 */ /* 0x001fca0000201400 */
[----:B----4-:R-:W-:Y:S01]  /*0570*/  FMUL R6, R5, UR6 ;  /* 0x0000000605067c20 */ /* 0x010fe20008400000 */
[----:B------:R-:W-:-:S05]  /*0580*/  LEA R5, R27, R10, 0x18 ;  /* 0x0000000a1b057211 */ /* 0x000fca00078ec0ff */
[----:B------:R-:W0:Y:S01]  /*0590*/  F2I.TRUNC.NTZ R6, R6 ;  /* 0x0000000600067305 */ /* 0x000e22000020f100 */
[----:B------:R-:W-:-:S04]  /*05a0*/  IMAD R5, R12, 0x30, R5 ;  /* 0x000000300c057824 */ /* 0x000fc800078e0205 */
[----:B------:R-:W-:Y:S01]  /*05b0*/  IMAD R27, R12, -0x2c, R5 ;  /* 0xffffffd40c1b7824 */ /* 0x000fe200078e0205 */
[----:B0-----:R-:W-:-:S05]  /*05c0*/  VIMNMX R4, PT, PT, R6, 0xff, PT ;  /* 0x000000ff06047848 */ /* 0x001fca0003fe0100 */
[----:B------:R-:W-:Y:S04]  /*05d0*/  STS [R5], R4 ;  /* 0x0000000405007388 */ /* 0x000fe80000000800 */
[----:B------:R-:W0:Y:S02]  /*05e0*/  LDS R2, [R29+0x4] ;  /* 0x000004001d027984 */ /* 0x000e240000000800 */
[----:B0-----:R-:W-:-:S05]  /*05f0*/  I2FP.F32.S32 R2, R2 ;  /* 0x0000000200027245 */ /* 0x001fca0000201400 */
[----:B------:R-:W-:-:S06]  /*0600*/  FMUL R2, R2, UR6 ;  /* 0x0000000602027c20 */ /* 0x000fcc0008400000 */
[----:B------:R-:W0:Y:S02]  /*0610*/  F2I.TRUNC.NTZ R2, R2 ;  /* 0x0000000200027305 */ /* 0x000e24000020f100 */
[----:B0-----:R-:W-:-:S05]  /*0620*/  VIMNMX R8, PT, PT, R2, 0xff, PT ;  /* 0x000000ff02087848 */ /* 0x001fca0003fe0100 */
[----:B------:R-:W-:Y:S04]  /*0630*/  STS [R5+0x4], R8 ;  /* 0x0000040805007388 */ /* 0x000fe80000000800 */
        /* <DEDUP_REMOVED lines=54> */
[----:B------:R0:W1:Y:S02]  /*09a0*/  LDS R3, [R29+0x2c] ;  /* 0x00002c001d037984 */ /* 0x0000640000000800 */
[----:B0-----:R-:W-:Y:S02]  /*09b0*/  LEA R29, R0, R27, 0x2 ;  /* 0x0000001b001d7211 */ /* 0x001fe400078e10ff */
[----:B-1----:R-:W-:-:S05]  /*09c0*/  I2FP.F32.S32 R3, R3 ;  /* 0x0000000300037245 */ /* 0x002fca0000201400 */
[----:B------:R-:W-:Y:S02]  /*09d0*/  FMUL R6, R3, UR6 ;  /* 0x0000000603067c20 */ /* 0x000fe40008400000 */
[----:B------:R-:W0:Y:S04]  /*09e0*/  LDC.64 R2, c[0x0][0x380] ;  /* 0x0000e000ff027b82 */ /* 0x000e280000000a00 */
[----:B------:R-:W1:Y:S02]  /*09f0*/  F2I.TRUNC.NTZ R6, R6 ;  /* 0x0000000600067305 */ /* 0x000e64000020f100 */
[----:B-1----:R-:W-:-:S05]  /*0a00*/  VIMNMX R20, PT, PT, R6, 0xff, PT ;  /* 0x000000ff06147848 */ /* 0x002fca0003fe0100 */
[----:B------:R1:W-:Y:S01]  /*0a10*/  STS [R5+0x2c], R20 ;  /* 0x00002c1405007388 */ /* 0x0003e20000000800 */
[--C-:B0-----:R-:W-:Y:S01]  /*0a20*/  IMAD.WIDE.U32 R8, R11, 0x4, R2.reuse ;  /* 0x000000040b087825 */ /* 0x101fe200078e0002 */
[----:B------:R-:W-:Y:S03]  /*0a30*/  BAR.SYNC.DEFER_BLOCKING 0x0 ;  /* 0x0000000000007b1d */ /* 0x000fe60000010000 */
[----:B------:R-:W-:Y:S01]  /*0a40*/  IMAD.WIDE.U32 R10, R25, 0x4, R2 ;  /* 0x00000004190a7825 */ /* 0x000fe200078e0002 */
[----:B------:R-:W-:-:S03]  /*0a50*/  LEA R25, R0, R29, 0x2 ;  /* 0x0000001d00197211 */ /* 0x000fc600078e10ff */
[--C-:B-1----:R-:W-:Y:S01]  /*0a60*/  IMAD.WIDE.U32 R4, R23, 0x4, R2.reuse ;  /* 0x0000000417047825 */ /* 0x102fe200078e0002 */
[----:B------:R-:W-:Y:S01]  /*0a70*/  LEA R23, R0, R25, 0x2 ;  /* 0x0000001900177211 */ /* 0x000fe200078e10ff */
[----:B------:R-:W0:Y:S04]  /*0a80*/  LDS R12, [R27] ;  /* 0x000000001b0c7984 */ /* 0x000e280000000800 */
[----:B0-----:R0:W-:Y:S01]  /*0a90*/  STG.E desc[UR4][R8.64], R12 ;  /* 0x0000000c08007986 */ /* 0x0011e2000c101904 */
[----:B------:R-:W-:Y:S01]  /*0aa0*/  BAR.SYNC.DEFER_BLOCKING 0x0 ;  /* 0x0000000000007b1d */ /* 0x000fe20000010000 */
[----:B0-----:R-:W-:-:S04]  /*0ab0*/  IMAD.WIDE.U32 R8, R21, 0x4, R2 ;  /* 0x0000000415087825 */ /* 0x001fc800078e0002 */
[C---:B------:R-:W-:Y:S01]  /*0ac0*/  IMAD R21, R0.reuse, 0x4, R23 ;  /* 0x0000000400157824 */ /* 0x040fe200078e0217 */
[----:B------:R-:W0:Y:S04]  /*0ad0*/  LDS R6, [R29] ;  /* 0x000000001d067984 */ /* 0x000e280000000800 */
[----:B0-----:R0:W-:Y:S01]  /*0ae0*/  STG.E desc[UR4][R10.64], R6 ;  /* 0x000000060a007986 */ /* 0x0011e2000c101904 */
[----:B------:R-:W-:Y:S01]  /*0af0*/  BAR.SYNC.DEFER_BLOCKING 0x0 ;  /* 0x0000000000007b1d */ /* 0x000fe20000010000 */
[----:B0-----:R-:W-:Y:S01]  /*0b00*/  IMAD.WIDE.U32 R10, R19, 0x4, R2 ;  /* 0x00000004130a7825 */ /* 0x001fe200078e0002 */
[----:B------:R-:W-:-:S04]  /*0b10*/  LEA R19, R0, R21, 0x2 ;  /* 0x0000001500137211 */ /* 0x000fc800078e10ff */
        /* <DEDUP_REMOVED lines=8> */
[----:B0-----:R-:W-:-:S04]  /*0ba0*/  IMAD.WIDE.U32 R8, R15, 0x4, R2 ;  /* 0x000000040f087825 */ /* 0x001fc800078e0002 */
[--C-:B------:R-:W-:Y:S01]  /*0bb0*/  IMAD.WIDE.U32 R14, R14, 0x4, R2.reuse ;  /* 0x000000040e0e7825 */ /* 0x100fe200078e0002 */
[----:B------:R0:W1:Y:S02]  /*0bc0*/  LDS R29, [R21] ;  /* 0x00000000151d7984 */ /* 0x0000640000000800 */
[----:B0-----:R-:W-:Y:S02]  /*0bd0*/  LEA R21, R0, R17, 0x2 ;  /* 0x0000001100157211 */ /* 0x001fe400078e10ff */
[----:B-1----:R0:W-:Y:S01]  /*0be0*/  STG.E desc[UR4][R10.64], R29 ;  /* 0x0000001d0a007986 */ /* 0x0021e2000c101904 */
[----:B------:R-:W-:Y:S01]  /*0bf0*/  BAR.SYNC.DEFER_BLOCKING 0x0 ;  /* 0x0000000000007b1d */ /* 0x000fe20000010000 */
[----:B0-----:R-:W-:-:S04]  /*0c00*/  IMAD.WIDE.U32 R10, R13, 0x4, R2 ;  /* 0x000000040d0a7825 */ /* 0x001fc800078e0002 */
[----:B------:R-:W-:Y:S01]  /*0c10*/  IMAD R13, R0, 0x4, R21 ;  /* 0x00000004000d7824 */ /* 0x000fe200078e0215 */
[----:B------:R0:W1:Y:S02]  /*0c20*/  LDS R25, [R19] ;  /* 0x0000000013197984 */ /* 0x0000640000000800 */
[----:B0-----:R-:W-:Y:S02]  /*0c30*/  IMAD.WIDE.U32 R18, R18, 0x4, R2 ;  /* 0x0000000412127825 */ /* 0x001fe400078e0002 */
[----:B-1----:R0:W-:Y:S01]  /*0c40*/  STG.E desc[UR4][R4.64], R25 ;  /* 0x0000001904007986 */ /* 0x0021e2000c101904 */
[----:B------:R-:W-:Y:S01]  /*0c50*/  BAR.SYNC.DEFER_BLOCKING 0x0 ;  /* 0x0000000000007b1d */ /* 0x000fe20000010000 */
[----:B0-----:R-:W-:-:S05]  /*0c60*/  LEA R25, R0, R13, 0x2 ;  /* 0x0000000d00197211 */ /* 0x001fca00078e10ff */
[----:B------:R0:W1:Y:S02]  /*0c70*/  LDS R23, [R17] ;  /* 0x0000000011177984 */ /* 0x0000640000000800 */
[----:B0-----:R-:W-:-:S04]  /*0c80*/  IMAD.WIDE.U32 R16, R16, 0x4, R2 ;  /* 0x0000000410107825 */ /* 0x001fc800078e0002 */
[----:B------:R-:W-:Y:S01]  /*0c90*/  IMAD.WIDE.U32 R2, R7, 0x4, R2 ;  /* 0x0000000407027825 */ /* 0x000fe200078e0002 */
[----:B-1----:R-:W-:Y:S01]  /*0ca0*/  STG.E desc[UR4][R8.64], R23 ;  /* 0x0000001708007986 */ /* 0x002fe2000c101904 */
[----:B------:R-:W-:Y:S06]  /*0cb0*/  BAR.SYNC.DEFER_BLOCKING 0x0 ;  /* 0x0000000000007b1d */ /* 0x000fec0000010000 */
[----:B------:R0:W1:Y:S02]  /*0cc0*/  LDS R27, [R21] ;  /* 0x00000000151b7984 */ /* 0x0000640000000800 */
[----:B0-----:R-:W-:-:S04]  /*0cd0*/  LEA R21, R0, R25, 0x2 ;  /* 0x0000001900157211 */ /* 0x001fc800078e10ff */
[----:B------:R-:W-:Y:S01]  /*0ce0*/  LEA R0, R0, R21, 0x2 ;  /* 0x0000001500007211 */ /* 0x000fe200078e10ff */
[----:B-1----:R-:W-:Y:S01]  /*0cf0*/  STG.E desc[UR4][R10.64], R27 ;  /* 0x0000001b0a007986 */ /* 0x002fe2000c101904 */
[----:B------:R-:W-:Y:S06]  /*0d00*/  BAR.SYNC.DEFER_BLOCKING 0x0 ;  /* 0x0000000000007b1d */ /* 0x000fec0000010000 */
[----:B------:R-:W0:Y:S04]  /*0d10*/  LDS R5, [R13] ;  /* 0x000000000d057984 */ /* 0x000e280000000800 */
[----:B0-----:R-:W-:Y:S01]  /*0d20*/  STG.E desc[UR4][R14.64], R5 ;  /* 0x000000050e007986 */ /* 0x001fe2000c101904 */
        /* <DEDUP_REMOVED lines=10> */
[----:B------:R-:W-:Y:S05]  /*0dd0*/  EXIT ;  /* 0x000000000000794d */ /* 0x000fea0003800000 */
.L_x_0:
[----:B------:R-:W-:-:S00]  /*0de0*/  BRA `(.L_x_0) ;  /* 0xfffffffc00fc7947 */ /* 0x000fc0000383ffff */
[----:B------:R-:W-:-:S00]  /*0df0*/  NOP ;  /* 0x0000000000007918 */ /* 0x000fc00000000000 */
        /* <DEDUP_REMOVED lines=8> */
.L_x_7:


//--------------------- .text._Z30rgb_increase_brightness_unrollPiS_if --------------------------
	.section	.text._Z30rgb_increase_brightness_unrollPiS_if,"ax",@progbits
	.align	128
        .global         _Z30rgb_increase_brightness_unrollPiS_if
        .type           _Z30rgb_increase_brightness_unrollPiS_if,@function
        .size           _Z30rgb_increase_brightness_unrollPiS_if,(.L_x_8 - _Z30rgb_increase_brightness_unrollPiS_if)
        .other          _Z30rgb_increase_brightness_unrollPiS_if,@"STO_CUDA_ENTRY STV_DEFAULT"
_Z30rgb_increase_brightness_unrollPiS_if:
.text._Z30rgb_increase_brightness_unrollPiS_if:
[----:B------:R-:W-:Y:S01]  /*0000*/  LDC R1, c[0x0][0x37c] ;  /* 0x0000df00ff017b82 */ /* 0x000fe20000000800 */
[----:B------:R-:W0:Y:S07]  /*0010*/  S2R R5, SR_TID.X ;  /* 0x0000000000057919 */ /* 0x000e2e0000002100 */
[----:B------:R-:W0:Y:S01]  /*0020*/  S2UR UR6, SR_CTAID.X ;  /* 0x00000000000679c3 */ /* 0x000e220000002500 */
[----:B------:R-:W1:Y:S07]  /*0030*/  LDCU.64 UR4, c[0x0][0x358] ;  /* 0x00006b00ff0477ac */ /* 0x000e6e0008000a00 */
[----:B------:R-:W0:Y:S08]  /*0040*/  LDC R0, c[0x0][0x360] ;  /* 0x0000d800ff007b82 */ /* 0x000e300000000800 */
[----:B------:R-:W2:Y:S01]  /*0050*/  LDC.64 R2, c[0x0][0x388] ;  /* 0x0000e200ff027b82 */ /* 0x000ea20000000a00 */
[----:B0-----:R-:W-:Y:S01]  /*0060*/  IMAD R0, R0, UR6, R5 ;  /* 0x0000000600007c24 */ /* 0x001fe2000f8e0205 */
[----:B------:R-:W0:Y:S01]  /*0070*/  S2R R15, SR_CgaCtaId ;  /* 0x00000000000f7919 */ /* 0x000e220000008800 */
[----:B------:R-:W-:Y:S01]  /*0080*/  MOV R6, 0x400 ;  /* 0x0000040000067802 */ /* 0x000fe20000000f00 */
[----:B------:R-:W3:Y:S01]  /*0090*/  LDCU UR6, c[0x0][0x394] ;  /* 0x00007280ff0677ac */ /* 0x000ee20008000800 */
[----:B------:R-:W-:-:S04]  /*00a0*/  IMAD R0, R0, 0xc, RZ ;  /* 0x0000000c00007824 */ /* 0x000fc800078e02ff */
[----:B--2---:R-:W-:-:S05]  /*00b0*/  IMAD.WIDE R2, R0, 0x4, R2 ;  /* 0x0000000400027825 */ /* 0x004fca00078e0202 */
[----:B-1----:R-:W2:Y:S01]  /*00c0*/  LDG.E R7, desc[UR4][R2.64] ;  /* 0x0000000402077981 */ /* 0x002ea2000c1e1900 */
[----:B0-----:R-:W-:-:S05]  /*00d0*/  LEA R4, R15, R6, 0x18 ;  /* 0x000000060f047211 */ /* 0x001fca00078ec0ff */
[----:B------:R-:W-:-:S05]  /*00e0*/  IMAD R4, R5, 0x30, R4 ;  /* 0x0000003005047824 */ /* 0x000fca00078e0204 */
[----:B--2---:R0:W-:Y:S01]  /*00f0*/  STS [R4], R7 ;  /* 0x0000000704007388 */ /* 0x0041e20000000800 */
[----:B------:R-:W-:Y:S06]  /*0100*/  BAR.SYNC.DEFER_BLOCKING 0x0 ;  /* 0x0000000000007b1d */ /* 0x000fec0000010000 */
[----:B------:R-:W2:Y:S04]  /*0110*/  LDG.E R9, desc[UR4][R2.64+0x4] ;  /* 0x0000040402097981 */ /* 0x000ea8000c1e1900 */
[----:B--2---:R1:W-:Y:S01]  /*0120*/  STS [R4+0x4], R9 ;  /* 0x0000040904007388 */ /* 0x0043e20000000800 */
[----:B------:R-:W-:Y:S06]  /*0130*/  BAR.SYNC.DEFER_BLOCKING 0x0 ;  /* 0x0000000000007b1d */ /* 0x000fec0000010000 */
[----:B------:R-:W2:Y:S04]  /*0140*/  LDG.E R11, desc[UR4][R2.64+0x8] ;  /* 0x00000804020b7981 */ /* 0x000ea8000c1e1900 */
[----:B--2---:R2:W-:Y:S01]  /*0150*/  STS [R4+0x8], R11 ;  /* 0x0000080b04007388 */ /* 0x0045e20000000800 */
[----:B------:R-:W-:Y:S06]  /*0160*/  BAR.SYNC.DEFER_BLOCKING 0x0 ;  /* 0x0000000000007b1d */ /* 0x000fec0000010000 */
[----:B------:R-:W4:Y:S04]  /*0170*/  LDG.E R13, desc[UR4][R2.64+0xc] ;  /* 0x00000c04020d7981 */ /* 0x000f28000c1e1900 */
[----:B----4-:R4:W-:Y:S01]  /*0180*/  STS [R4+0xc], R13 ;  /* 0x00000c0d04007388 */ /* 0x0109e20000000800 */
[----:B------:R-:W-:Y:S06]  /*0190*/  BAR.SYNC.DEFER_BLOCKING 0x0 ;  /* 0x0000000000007b1d */ /* 0x000fec0000010000 */
[----:B0-----:R-:W5:Y:S04]  /*01a0*/  LDG.E R7, desc[UR4][R2.64+0x10] ;  /* 0x0000100402077981 */ /* 0x001f68000c1e1900 */
[----:B-----5:R0:W-:Y:S01]  /*01b0*/  STS [R4+0x10], R7 ;  /* 0x0000100704007388 */ /* 0x0201e20000000800 */
[----:B------:R-:W-:Y:S06]  /*01c0*/  BAR.SYNC.DEFER_BLOCKING 0x0 ;  /* 0x0000000000007b1d */ /* 0x000fec0000010000 */
[----:B-1----:R-:W5:Y:S04]  /*01d0*/  LDG.E R9, desc[UR4][R2.64+0x14] ;  /* 0x0000140402097981 */ /* 0x002f68000c1e1900 */
[----:B-----5:R1:W-:Y:S01]  /*01e0*/  STS [R4+0x14], R9 ;  /* 0x0000140904007388 */ /* 0x0203e20000000800 */
[----:B------:R-:W-:Y:S06]  /*01f0*/  BAR.SYNC.DEFER_BLOCKING 0x0 ;  /* 0x0000000000007b1d */ /* 0x000fec0000010000 */
[----:B--2---:R-:W2:Y:S04]  /*0200*/  LDG.E R11, desc[UR4][R2.64+0x18] ;  /* 0x00001804020b7981 */ /* 0x004ea8000c1e1900 */
[----:B--2---:R2:W-:Y:S01]  /*0210*/  STS [R4+0x18], R11 ;  /* 0x0000180b04007388 */ /* 0x0045e20000000800 */
[----:B------:R-:W-:Y:S06]  /*0220*/  BAR.SYNC.DEFER_BLOCKING 0x0 ;  /* 0x0000000000007b1d */ /* 0x000fec0000010000 */
[----:B----4-:R-:W4:Y:S04]  /*0230*/  LDG.E R13, desc[UR4][R2.64+0x1c] ;  /* 0x00001c04020d7981 */ /* 0x010f28000c1e1900 */
[----:B----4-:R4:W-:Y:S01]  /*0240*/  STS [R4+0x1c], R13 ;  /* 0x00001c0d04007388 */ /* 0x0109e20000000800 */
[----:B------:R-:W-:Y:S06]  /*0250*/  BAR.SYNC.DEFER_BLOCKING 0x0 ;  /* 0x0000000000007b1d */ /* 0x000fec0000010000 */
[----:B0-----:R-:W5:Y:S04]  /*0260*/  LDG.E R7, desc[UR4][R2.64+0x20] ;  /* 0x0000200402077981 */ /* 0x001f68000c1e1900 */
[----:B-----5:R-:W-:Y:S01]  /*0270*/  STS [R4+0x20], R7 ;  /* 0x0000200704007388 */ /* 0x020fe20000000800 */
[----:B------:R-:W-:Y:S06]  /*0280*/  BAR.SYNC.DEFER_BLOCKING 0x0 ;  /* 0x0000000000007b1d */ /* 0x000fec0000010000 */
[----:B-1----:R-:W5:Y:S04]  /*0290*/  LDG.E R9, desc[UR4][R2.64+0x24] ;  /* 0x0000240402097981 */ /* 0x002f68000c1e1900 */
[----:B-----5:R-:W-:Y:S01]  /*02a0*/  STS [R4+0x24], R9 ;  /* 0x0000240904007388 */ /* 0x020fe20000000800 */
[----:B------:R-:W-:Y:S06]  /*02b0*/  BAR.SYNC.DEFER_BLOCKING 0x0 ;  /* 0x0000000000007b1d */ /* 0x000fec0000010000 */
[----:B--2---:R-:W2:Y:S04]  /*02c0*/  LDG.E R11, desc[UR4][R2.64+0x28] ;  /* 0x00002804020b7981 */ /* 0x004ea8000c1e1900 */
[----:B--2---:R-:W-:Y:S01]  /*02d0*/  STS [R4+0x28], R11 ;  /* 0x0000280b04007388 */ /* 0x004fe20000000800 */
[----:B------:R-:W-:Y:S06]  /*02e0*/  BAR.SYNC.DEFER_BLOCKING 0x0 ;  /* 0x0000000000007b1d */ /* 0x000fec0000010000 */
[----:B----4-:R-:W2:Y:S01]  /*02f0*/  LDG.E R13, desc[UR4][R2.64+0x2c] ;  /* 0x00002c04020d7981 */ /* 0x010ea2000c1e1900 */
[----:B------:R-:W-:-:S05]  /*0300*/  VIADD R6, R6, 0x6000 ;  /* 0x0000600006067836 */ /* 0x000fca0000000000 */
[----:B------:R-:W-:-:S05]  /*0310*/  LEA R6, R15, R6, 0x18 ;  /* 0x000000060f067211 */ /* 0x000fca00078ec0ff */
[----:B------:R-:W-:Y:S01]  /*0320*/  IMAD R5, R5, 0x30, R6 ;  /* 0x0000003005057824 */ /* 0x000fe200078e0206 */
[----:B--2---:R-:W-:Y:S01]  /*0330*/  STS [R4+0x2c], R13 ;  /* 0x00002c0d04007388 */ /* 0x004fe20000000800 */
[----:B------:R-:W-:Y:S06]  /*0340*/  BAR.SYNC.DEFER_BLOCKING 0x0 ;  /* 0x0000000000007b1d */ /* 0x000fec0000010000 */
[----:B------:R-:W0:Y:S02]  /*0350*/  LDS R7, [R4] ;  /* 0x0000000004077984 */ /* 0x000e240000000800 */
[----:B0-----:R-:W-:-:S05]  /*0360*/  I2FP.F32.S32 R7, R7 ;  /* 0x0000000700077245 */ /* 0x001fca0000201400 */
[----:B---3--:R-:W-:-:S06]  /*0370*/  FMUL R7, R7, UR6 ;  /* 0x0000000607077c20 */ /* 0x008fcc0008400000 */
[----:B------:R-:W0:Y:S02]  /*0380*/  F2I.TRUNC.NTZ R7, R7 ;  /* 0x0000000700077305 */ /* 0x000e24000020f100 */
        /* <DEDUP_REMOVED lines=64> */
[----:B------:R-:W-:Y:S02]  /*0790*/  FMUL R7, R2, UR6 ;  /* 0x0000000602077c20 */ /* 0x000fe40008400000 */
[----:B------:R-:W0:Y:S04]  /*07a0*/  LDC.64 R2, c[0x0][0x380] ;  /* 0x0000e000ff027b82 */ /* 0x000e280000000a00 */
[----:B------:R-:W1:Y:S02]  /*07b0*/  F2I.TRUNC.NTZ R7, R7 ;  /* 0x0000000700077305 */ /* 0x000e64000020f100 */
[----:B-1----:R-:W-:-:S05]  /*07c0*/  VIMNMX R6, PT, PT, R7, 0xff, PT ;  /* 0x000000ff07067848 */ /* 0x002fca0003fe0100 */
[----:B------:R-:W-:Y:S01]  /*07d0*/  STS [R5+0x2c], R6 ;  /* 0x00002c0605007388 */ /* 0x000fe20000000800 */
[----:B0-----:R-:W-:Y:S01]  /*07e0*/  IMAD.WIDE R2, R0, 0x4, R2 ;  /* 0x0000000400027825 */ /* 0x001fe200078e0202 */
[----:B------:R-:W-:Y:S06]  /*07f0*/  BAR.SYNC.DEFER_BLOCKING 0x0 ;  /* 0x0000000000007b1d */ /* 0x000fec0000010000 */
[----:B------:R-:W0:Y:S04]  /*0800*/  LDS R9, [R5] ;  /* 0x0000000005097984 */ /* 0x000e280000000800 */
[----:B0-----:R-:W-:Y:S01]  /*0810*/  STG.E desc[UR4][R2.64], R9 ;  /* 0x0000000902007986 */ /* 0x001fe2000c101904 */
[----:B------:R-:W-:Y:S06]  /*0820*/  BAR.SYNC.DEFER_BLOCKING 0x0 ;  /* 0x0000000000007b1d */ /* 0x000fec0000010000 */
[----:B------:R-:W0:Y:S04]  /*0830*/  LDS R11, [R5+0x4] ;  /* 0x00000400050b7984 */ /* 0x000e280000000800 */
        /* <DEDUP_REMOVED lines=32> */
[----:B------:R-:W-:Y:S05]  /*0a40*/  EXIT ;  /* 0x000000000000794d */ /* 0x000fea0003800000 */
.L_x_1:
        /* <DEDUP_REMOVED lines=11> */
.L_x_8:


//--------------------- .text._Z33rgb_increase_brightness_coalescedPiS_if --------------------------
	.section	.text._Z33rgb_increase_brightness_coalescedPiS_if,"ax",@progbits
	.align	128
        .global         _Z33rgb_increase_brightness_coalescedPiS_if
        .type           _Z33rgb_increase_brightness_coalescedPiS_if,@function
        .size           _Z33rgb_increase_brightness_coalescedPiS_if,(.L_x_9 - _Z33rgb_increase_brightness_coalescedPiS_if)
        .other          _Z33rgb_increase_brightness_coalescedPiS_if,@"STO_CUDA_ENTRY STV_DEFAULT"
_Z33rgb_increase_brightness_coalescedPiS_if:
.text._Z33rgb_increase_brightness_coalescedPiS_if:
        /* <DEDUP_REMOVED lines=11> */
[----:B---3--:R-:W-:-:S06]  /*00b0*/  IMAD.WIDE.U32 R10, R5, 0x4, R2 ;  /* 0x00000004050a7825 */ /* 0x008fcc00078e0002 */
[----:B--2---:R-:W2:Y:S01]  /*00c0*/  LDG.E R10, desc[UR4][R10.64] ;  /* 0x000000040a0a7981 */ /* 0x004ea2000c1e1900 */
[----:B------:R-:W-:-:S05]  /*00d0*/  IADD3 R7, PT, PT, R5, R0, RZ ;  /* 0x0000000005077210 */ /* 0x000fca0007ffe0ff */
[----:B------:R-:W-:Y:S01]  /*00e0*/  IMAD.WIDE.U32 R12, R7, 0x4, R2 ;  /* 0x00000004070c7825 */ /* 0x000fe200078e0002 */
[----:B-1----:R-:W-:-:S04]  /*00f0*/  LEA R9, R19, R6, 0x18 ;  /* 0x0000000613097211 */ /* 0x002fc800078ec0ff */
[----:B------:R-:W-:-:S05]  /*0100*/  LEA R15, R4, R9, 0x2 ;  /* 0x00000009040f7211 */ /* 0x000fca00078e10ff */
[----:B--2---:R-:W-:Y:S01]  /*0110*/  STS [R15], R10 ;  /* 0x0000000a0f007388 */ /* 0x004fe20000000800 */
[----:B------:R-:W-:Y:S06]  /*0120*/  BAR.SYNC.DEFER_BLOCKING 0x0 ;  /* 0x0000000000007b1d */ /* 0x000fec0000010000 */
[----:B------:R-:W2:Y:S01]  /*0130*/  LDG.E R12, desc[UR4][R12.64] ;  /* 0x000000040c0c7981 */ /* 0x000ea2000c1e1900 */
[----:B------:R-:W-:Y:S01]  /*0140*/  IMAD R11, R0, 0x4, R15 ;  /* 0x00000004000b7824 */ /* 0x000fe200078e020f */
[----:B------:R-:W-:-:S05]  /*0150*/  IADD3 R9, PT, PT, R7, R0, RZ ;  /* 0x0000000007097210 */ /* 0x000fca0007ffe0ff */
[----:B------:R-:W-:Y:S01]  /*0160*/  IMAD.WIDE.U32 R2, R9, 0x4, R2 ;  /* 0x0000000409027825 */ /* 0x000fe200078e0002 */
[----:B--2---:R-:W-:Y:S01]  /*0170*/  STS [R11], R12 ;  /* 0x0000000c0b007388 */ /* 0x004fe20000000800 */
[----:B------:R-:W-:Y:S06]  /*0180*/  BAR.SYNC.DEFER_BLOCKING 0x0 ;  /* 0x0000000000007b1d */ /* 0x000fec0000010000 */
[----:B------:R0:W2:Y:S01]  /*0190*/  LDG.E R2, desc[UR4][R2.64] ;  /* 0x0000000402027981 */ /* 0x0000a2000c1e1900 */
[----:B------:R-:W-:Y:S01]  /*01a0*/  LEA R17, R0, R11, 0x2 ;  /* 0x0000000b00117211 */ /* 0x000fe200078e10ff */
[----:B------:R-:W-:Y:S01]  /*01b0*/  VIADD R6, R6, 0x1800 ;  /* 0x0000180006067836 */ /* 0x000fe20000000000 */
[----:B------:R-:W-:-:S04]  /*01c0*/  LEA R8, R4, R15, 0x3 ;  /* 0x0000000f04087211 */ /* 0x000fc800078e18ff */
[----:B0-----:R-:W-:-:S05]  /*01d0*/  LEA R3, R19, R6, 0x18 ;  /* 0x0000000613037211 */ /* 0x001fca00078ec0ff */
[C---:B------:R-:W-:Y:S01]  /*01e0*/  IMAD R6, R4.reuse, 0xc, R3 ;  /* 0x0000000c04067824 */ /* 0x040fe200078e0203 */
[----:B--2---:R0:W-:Y:S01]  /*01f0*/  STS [R17], R2 ;  /* 0x0000000211007388 */ /* 0x0041e20000000800 */
[----:B------:R-:W-:Y:S02]  /*0200*/  BAR.SYNC.DEFER_BLOCKING 0x0 ;  /* 0x0000000000007b1d */ /* 0x000fe40000010000 */
[----:B0-----:R-:W-:-:S04]  /*0210*/  IMAD R17, R4, -0x8, R6 ;  /* 0xfffffff804117824 */ /* 0x001fc800078e0206 */
[----:B------:R-:W0:Y:S02]  /*0220*/  LDS R10, [R8] ;  /* 0x00000000080a7984 */ /* 0x000e240000000800 */
[----:B0-----:R-:W-:-:S05]  /*0230*/  I2FP.F32.S32 R10, R10 ;  /* 0x0000000a000a7245 */ /* 0x001fca0000201400 */
[----:B----4-:R-:W-:-:S06]  /*0240*/  FMUL R10, R10, UR6 ;  /* 0x000000060a0a7c20 */ /* 0x010fcc0008400000 */
        /* <DEDUP_REMOVED lines=8> */
[----:B------:R0:W-:Y:S04]  /*02d0*/  STS [R6+0x4], R13 ;  /* 0x0000040d06007388 */ /* 0x0001e80000000800 */
[----:B------:R-:W1:Y:S01]  /*02e0*/  LDS R10, [R8+0x8] ;  /* 0x00000800080a7984 */ /* 0x000e620000000800 */
[----:B0-----:R-:W-:-:S04]  /*02f0*/  LEA R13, R0, R17, 0x2 ;  /* 0x00000011000d7211 */ /* 0x001fc800078e10ff */
[----:B------:R-:W-:Y:S02]  /*0300*/  LEA R0, R0, R13, 0x2 ;  /* 0x0000000d00007211 */ /* 0x000fe400078e10ff */
        /* <DEDUP_REMOVED lines=8> */
[----:B------:R-:W-:-:S04]  /*0390*/  IMAD.WIDE.U32 R4, R7, 0x4, R10 ;  /* 0x0000000407047825 */ /* 0x000fc800078e000a */
[----:B-1----:R-:W-:Y:S01]  /*03a0*/  IMAD.WIDE.U32 R6, R9, 0x4, R10 ;  /* 0x0000000409067825 */ /* 0x002fe200078e000a */
        /* <DEDUP_REMOVED lines=8> */
[----:B------:R-:W-:Y:S05]  /*0430*/  EXIT ;  /* 0x000000000000794d */ /* 0x000fea0003800000 */
.L_x_2:
        /* <DEDUP_REMOVED lines=12> */
.L_x_9:


//--------------------- .text._Z23rgb_increase_brightnessPiS_if --------------------------
	.section	.text._Z23rgb_increase_brightnessPiS_if,"ax",@progbits
	.align	128
        .global         _Z23rgb_increase_brightnessPiS_if
        .type           _Z23rgb_increase_brightnessPiS_if,@function
        .size           _Z23rgb_increase_brightnessPiS_if,(.L_x_10 - _Z23rgb_increase_brightnessPiS_if)
        .other          _Z23rgb_increase_brightnessPiS_if,@"STO_CUDA_ENTRY STV_DEFAULT"
_Z23rgb_increase_brightnessPiS_if:
.text._Z23rgb_increase_brightnessPiS_if:
        /* <DEDUP_REMOVED lines=15> */
[----:B--2---:R-:W-:Y:S01]  /*00f0*/  STS [R7], R4 ;  /* 0x0000000407007388 */ /* 0x004fe20000000800 */
[----:B------:R-:W-:Y:S06]  /*0100*/  BAR.SYNC.DEFER_BLOCKING 0x0 ;  /* 0x0000000000007b1d */ /* 0x000fec0000010000 */
[----:B------:R-:W2:Y:S04]  /*0110*/  LDG.E R6, desc[UR4][R2.64+0x4] ;  /* 0x0000040402067981 */ /* 0x000ea8000c1e1900 */
[----:B--2---:R-:W-:Y:S01]  /*0120*/  STS [R7+0x4], R6 ;  /* 0x0000040607007388 */ /* 0x004fe20000000800 */
[----:B------:R-:W-:Y:S06]  /*0130*/  BAR.SYNC.DEFER_BLOCKING 0x0 ;  /* 0x0000000000007b1d */ /* 0x000fec0000010000 */
[----:B------:R-:W2:Y:S01]  /*0140*/  LDG.E R8, desc[UR4][R2.64+0x8] ;  /* 0x0000080402087981 */ /* 0x000ea2000c1e1900 */
[----:B------:R-:W-:-:S04]  /*0150*/  IADD3 R5, PT, PT, R5, 0x1800, RZ ;  /* 0x0000180005057810 */ /* 0x000fc80007ffe0ff */
        /* <DEDUP_REMOVED lines=14> */
[----:B0-----:R-:W-:Y:S02]  /*0240*/  VIMNMX R4, PT, PT, R3, 0xff, PT ;  /* 0x000000ff03047848 */ /* 0x001fe40003fe0100 */
[----:B------:R-:W0:Y:S03]  /*0250*/  LDC.64 R2, c[0x0][0x380] ;  /* 0x0000e000ff027b82 */ /* 0x000e260000000a00 */
[----:B------:R-:W-:Y:S04]  /*0260*/  STS [R5+0x4], R4 ;  /* 0x0000040405007388 */ /* 0x000fe80000000800 */
[----:B------:R-:W1:Y:S01]  /*0270*/  LDS R6, [R7+0x8] ;  /* 0x0000080007067984 */ /* 0x000e620000000800 */
[----:B0-----:R-:W-:Y:S01]  /*0280*/  IMAD.WIDE R2, R0, 0x4, R2 ;  /* 0x0000000400027825 */ /* 0x001fe200078e0202 */
[----:B-1----:R-:W-:-:S05]  /*0290*/  I2FP.F32.S32 R6, R6 ;  /* 0x0000000600067245 */ /* 0x002fca0000201400 */
[----:B------:R-:W-:-:S06]  /*02a0*/  FMUL R6, R6, UR6 ;  /* 0x0000000606067c20 */ /* 0x000fcc0008400000 */
[----:B------:R-:W0:Y:S02]  /*02b0*/  F2I.TRUNC.NTZ R6, R6 ;  /* 0x0000000600067305 */ /* 0x000e24000020f100 */
[----:B0-----:R-:W-:-:S05]  /*02c0*/  VIMNMX R8, PT, PT, R6, 0xff, PT ;  /* 0x000000ff06087848 */ /* 0x001fca0003fe0100 */
[----:B------:R-:W-:Y:S01]  /*02d0*/  STS [R5+0x8], R8 ;  /* 0x0000080805007388 */ /* 0x000fe20000000800 */
        /* <DEDUP_REMOVED lines=9> */
[----:B------:R-:W-:Y:S05]  /*0370*/  EXIT ;  /* 0x000000000000794d */ /* 0x000fea0003800000 */
.L_x_3:
        /* <DEDUP_REMOVED lines=16> */
.L_x_10:


//--------------------- .text._Z26rgb_smem_array_interleavedPiS_i --------------------------
	.section	.text._Z26rgb_smem_array_interleavedPiS_i,"ax",@progbits
	.align	128
        .global         _Z26rgb_smem_array_interleavedPiS_i
        .type           _Z26rgb_smem_array_interleavedPiS_i,@function
        .size           _Z26rgb_smem_array_interleavedPiS_i,(.L_x_11 - _Z26rgb_smem_array_interleavedPiS_i)
        .other          _Z26rgb_smem_array_interleavedPiS_i,@"STO_CUDA_ENTRY STV_DEFAULT"
_Z26rgb_smem_array_interleavedPiS_i:
.text._Z26rgb_smem_array_interleavedPiS_i:
[----:B------:R-:W-:Y:S01]  /*0000*/  LDC R1, c[0x0][0x37c] ;  /* 0x0000df00ff017b82 */ /* 0x000fe20000000800 */
[----:B------:R-:W0:Y:S07]  /*0010*/  S2R R13, SR_TID.X ;  /* 0x00000000000d7919 */ /* 0x000e2e0000002100 */
[----:B------:R-:W1:Y:S01]  /*0020*/  S2UR UR6, SR_CTAID.X ;  /* 0x00000000000679c3 */ /* 0x000e620000002500 */
[----:B------:R-:W2:Y:S07]  /*0030*/  LDCU.64 UR4, c[0x0][0x358] ;  /* 0x00006b00ff0477ac */ /* 0x000eae0008000a00 */
[----:B------:R-:W1:Y:S08]  /*0040*/  LDC R0, c[0x0][0x360] ;  /* 0x0000d800ff007b82 */ /* 0x000e700000000800 */
[----:B------:R-:W3:Y:S01]  /*0050*/  LDC.64 R4, c[0x0][0x388] ;  /* 0x0000e200ff047b82 */ /* 0x000ee20000000a00 */
[----:B0-----:R-:W-:Y:S01]  /*0060*/  ISETP.GT.U32.AND P0, PT, R13, 0x2, PT ;  /* 0x000000020d00780c */ /* 0x001fe20003f04070 */
[----:B-1----:R-:W-:-:S04]  /*0070*/  IMAD R0, R0, UR6, R13 ;  /* 0x0000000600007c24 */ /* 0x002fc8000f8e020d */
[----:B------:R-:W-:-:S04]  /*0080*/  IMAD R0, R0, 0x3, RZ ;  /* 0x0000000300007824 */ /* 0x000fc800078e02ff */
[----:B---3--:R-:W-:-:S04]  /*0090*/  IMAD.WIDE R2, R0, 0x4, R4 ;  /* 0x0000000400027825 */ /* 0x008fc800078e0204 */
[----:B------:R-:W-:Y:S01]  /*00a0*/  @!P0 IMAD.WIDE.U32 R4, R13, 0x4, R4 ;  /* 0x000000040d048825 */ /* 0x000fe200078e0004 */
[----:B--2---:R-:W2:Y:S04]  /*00b0*/  LDG.E R10, desc[UR4][R2.64] ;  /* 0x00000004020a7981 */ /* 0x004ea8000c1e1900 */
[----:B------:R-:W3:Y:S04]  /*00c0*/  LDG.E R8, desc[UR4][R2.64+0x4] ;  /* 0x0000040402087981 */ /* 0x000ee8000c1e1900 */
[----:B------:R-:W4:Y:S04]  /*00d0*/  LDG.E R12, desc[UR4][R2.64+0x8] ;  /* 0x00000804020c7981 */ /* 0x000f28000c1e1900 */
[----:B------:R-:W5:Y:S01]  /*00e0*/  @!P0 LDG.E R4, desc[UR4][R4.64+0x1800] ;  /* 0x0018000404048981 */ /* 0x000f62000c1e1900 */
[----:B------:R-:W-:Y:S01]  /*00f0*/  MOV R6, 0x400 ;  /* 0x0000040000067802 */ /* 0x000fe20000000f00 */
[----:B------:R-:W0:Y:S03]  /*0100*/  S2R R11, SR_CgaCtaId ;  /* 0x00000000000b7919 */ /* 0x000e260000008800 */
[----:B0-----:R-:W-:-:S02]  /*0110*/  LEA R7, R11, R6, 0x18 ;  /* 0x000000060b077211 */ /* 0x001fc400078ec0ff */
[----:B------:R-:W-:-:S03]  /*0120*/  IADD3 R6, PT, PT, R6, 0x180c, RZ ;  /* 0x0000180c06067810 */ /* 0x000fc60007ffe0ff */
[----:B------:R-:W-:Y:S01]  /*0130*/  IMAD R7, R13, 0xc, R7 ;  /* 0x0000000c0d077824 */ /* 0x000fe200078e0207 */
[----:B------:R-:W-:-:S03]  /*0140*/  LEA R6, R11, R6, 0x18 ;  /* 0x000000060b067211 */ /* 0x000fc600078ec0ff */
[C---:B------:R-:W-:Y:S02]  /*0150*/  @!P0 IMAD R9, R13.reuse, -0x8, R7 ;  /* 0xfffffff80d098824 */ /* 0x040fe400078e0207 */
[----:B------:R-:W-:Y:S01]  /*0160*/  IMAD R6, R13, 0xc, R6 ;  /* 0x0000000c0d067824 */ /* 0x000fe200078e0206 */
[----:B--2---:R-:W-:Y:S04]  /*0170*/  STS [R7], R10 ;  /* 0x0000000a07007388 */ /* 0x004fe80000000800 */
[----:B---3--:R-:W-:Y:S04]  /*0180*/  STS [R7+0x4], R8 ;  /* 0x0000040807007388 */ /* 0x008fe80000000800 */
[----:B----4-:R-:W-:Y:S04]  /*0190*/  STS [R7+0x8], R12 ;  /* 0x0000080c07007388 */ /* 0x010fe80000000800 */
[----:B-----5:R-:W-:Y:S04]  /*01a0*/  @!P0 STS [R9+0x1800], R4 ;  /* 0x0018000409008388 */ /* 0x020fe80000000800 */
[----:B------:R-:W-:Y:S04]  /*01b0*/  @!P0 LDS R10, [R7] ;  /* 0x00000000070a8984 */ /* 0x000fe80000000800 */
[----:B------:R-:W0:Y:S04]  /*01c0*/  LDS R3, [R7+0xc] ;  /* 0x00000c0007037984 */ /* 0x000e280000000800 */
[----:B------:R-:W-:Y:S01]  /*01d0*/  @!P0 LDS R12, [R7+0x8] ;  /* 0x00000800070c8984 */ /* 0x000fe20000000800 */
[----:B0-----:R-:W-:-:S04]  /*01e0*/  IADD3 R3, PT, PT, R3, R10, RZ ;  /* 0x0000000a03037210 */ /* 0x001fc80007ffe0ff */
[----:B------:R-:W-:-:S05]  /*01f0*/  SHF.R.S32.HI R3, RZ, 0x1, R3 ;  /* 0x00000001ff037819 */ /* 0x000fca0000011403 */
[----:B------:R0:W-:Y:S04]  /*0200*/  STS [R6], R3 ;  /* 0x0000000306007388 */ /* 0x0001e80000000800 */
[----:B------:R-:W1:Y:S01]  /*0210*/  LDS R5, [R7+0x10] ;  /* 0x0000100007057984 */ /* 0x000e620000000800 */
[----:B0-----:R-:W0:Y:S02]  /*0220*/  LDC.64 R2, c[0x0][0x380] ;  /* 0x0000e000ff027b82 */ /* 0x001e240000000a00 */
[----:B0-----:R-:W-:Y:S01]  /*0230*/  IMAD.WIDE R2, R0, 0x4, R2 ;  /* 0x0000000400027825 */ /* 0x001fe200078e0202 */
[----:B-1----:R-:W-:-:S04]  /*0240*/  IADD3 R5, PT, PT, R8, R5, RZ ;  /* 0x0000000508057210 */ /* 0x002fc80007ffe0ff */
[----:B------:R-:W-:-:S05]  /*0250*/  SHF.R.S32.HI R5, RZ, 0x1, R5 ;  /* 0x00000001ff057819 */ /* 0x000fca0000011405 */
[----:B------:R-:W-:Y:S04]  /*0260*/  STS [R6+0x4], R5 ;  /* 0x0000040506007388 */ /* 0x000fe80000000800 */
[----:B------:R-:W0:Y:S02]  /*0270*/  LDS R9, [R7+0x14] ;  /* 0x0000140007097984 */ /* 0x000e240000000800 */
[----:B0-----:R-:W-:-:S04]  /*0280*/  IADD3 R9, PT, PT, R9, R12, RZ ;  /* 0x0000000c09097210 */ /* 0x001fc80007ffe0ff */
[----:B------:R-:W-:-:S05]  /*0290*/  SHF.R.S32.HI R9, RZ, 0x1, R9 ;  /* 0x00000001ff097819 */ /* 0x000fca0000011409 */
        /* <DEDUP_REMOVED lines=11> */
.L_x_4:
        /* <DEDUP_REMOVED lines=11> */
.L_x_11:


//--------------------- .text._Z24rgb_copy_array_coalescedPiS_ --------------------------
	.section	.text._Z24rgb_copy_array_coalescedPiS_,"ax",@progbits
	.align	128
        .global         _Z24rgb_copy_array_coalescedPiS_
        .type           _Z24rgb_copy_array_coalescedPiS_,@function
        .size           _Z24rgb_copy_array_coalescedPiS_,(.L_x_12 - _Z24rgb_copy_array_coalescedPiS_)
        .other          _Z24rgb_copy_array_coalescedPiS_,@"STO_CUDA_ENTRY STV_DEFAULT"
_Z24rgb_copy_array_coalescedPiS_:
.text._Z24rgb_copy_array_coalescedPiS_:
[----:B------:R-:W-:Y:S01]  /*0000*/  LDC R1, c[0x0][0x37c] ;  /* 0x0000df00ff017b82 */ /* 0x000fe20000000800 */
[----:B------:R-:W0:Y:S07]  /*0010*/  S2R R5, SR_TID.X ;  /* 0x0000000000057919 */ /* 0x000e2e0000002100 */
[----:B------:R-:W1:Y:S01]  /*0020*/  S2UR UR6, SR_CTAID.X ;  /* 0x00000000000679c3 */ /* 0x000e620000002500 */
[----:B------:R-:W2:Y:S07]  /*0030*/  LDCU.64 UR4, c[0x0][0x358] ;  /* 0x00006b00ff0477ac */ /* 0x000eae0008000a00 */
[----:B------:R-:W1:Y:S08]  /*0040*/  LDC R8, c[0x0][0x360] ;  /* 0x0000d800ff087b82 */ /* 0x000e700000000800 */
[----:B------:R-:W3:Y:S08]  /*0050*/  LDC.64 R10, c[0x0][0x388] ;  /* 0x0000e200ff0a7b82 */ /* 0x000ef00000000a00 */
[----:B------:R-:W4:Y:S01]  /*0060*/  LDC.64 R12, c[0x0][0x380] ;  /* 0x0000e000ff0c7b82 */ /* 0x000f220000000a00 */
[----:B-1----:R-:W-:-:S04]  /*0070*/  IMAD R0, R8, UR6, RZ ;  /* 0x0000000608007c24 */ /* 0x002fc8000f8e02ff */
[----:B0-----:R-:W-:-:S04]  /*0080*/  IMAD R5, R0, 0x3, R5 ;  /* 0x0000000300057824 */ /* 0x001fc800078e0205 */
[----:B---3--:R-:W-:-:S05]  /*0090*/  IMAD.WIDE.U32 R2, R5, 0x4, R10 ;  /* 0x0000000405027825 */ /* 0x008fca00078e000a */
[----:B--2---:R-:W2:Y:S01]  /*00a0*/  LDG.E R15, desc[UR4][R2.64] ;  /* 0x00000004020f7981 */ /* 0x004ea2000c1e1900 */
[C---:B------:R-:W-:Y:S01]  /*00b0*/  IADD3 R9, PT, PT, R5.reuse, R8, RZ ;  /* 0x0000000805097210 */ /* 0x040fe20007ffe0ff */
[----:B----4-:R-:W-:-:S04]  /*00c0*/  IMAD.WIDE.U32 R4, R5, 0x4, R12 ;  /* 0x0000000405047825 */ /* 0x010fc800078e000c */
[C---:B------:R-:W-:Y:S01]  /*00d0*/  IMAD.WIDE.U32 R6, R9.reuse, 0x4, R10 ;  /* 0x0000000409067825 */ /* 0x040fe200078e000a */
[C---:B------:R-:W-:Y:S01]  /*00e0*/  IADD3 R17, PT, PT, R9.reuse, R8, RZ ;  /* 0x0000000809117210 */ /* 0x040fe20007ffe0ff */
[----:B--2---:R-:W-:Y:S04]  /*00f0*/  STG.E desc[UR4][R4.64], R15 ;  /* 0x0000000f04007986 */ /* 0x004fe8000c101904 */
[----:B------:R-:W2:Y:S01]  /*0100*/  LDG.E R7, desc[UR4][R6.64] ;  /* 0x0000000406077981 */ /* 0x000ea2000c1e1900 */
[----:B------:R-:W-:-:S04]  /*0110*/  IMAD.WIDE.U32 R8, R9, 0x4, R12 ;  /* 0x0000000409087825 */ /* 0x000fc800078e000c */
[C---:B------:R-:W-:Y:S01]  /*0120*/  IMAD.WIDE.U32 R10, R17.reuse, 0x4, R10 ;  /* 0x00000004110a7825 */ /* 0x040fe200078e000a */
[----:B--2---:R-:W-:Y:S05]  /*0130*/  STG.E desc[UR4][R8.64], R7 ;  /* 0x0000000708007986 */ /* 0x004fea000c101904 */
[----:B------:R-:W2:Y:S01]  /*0140*/  LDG.E R11, desc[UR4][R10.64] ;  /* 0x000000040a0b7981 */ /* 0x000ea2000c1e1900 */
[----:B------:R-:W-:-:S05]  /*0150*/  IMAD.WIDE.U32 R2, R17, 0x4, R12 ;  /* 0x0000000411027825 */ /* 0x000fca00078e000c */
[----:B--2---:R-:W-:Y:S01]  /*0160*/  STG.E desc[UR4][R2.64], R11 ;  /* 0x0000000b02007986 */ /* 0x004fe2000c101904 */
[----:B------:R-:W-:Y:S05]  /*0170*/  EXIT ;  /* 0x000000000000794d */ /* 0x000fea0003800000 */
.L_x_5:
        /* <DEDUP_REMOVED lines=16> */
.L_x_12:


//--------------------- .text._Z26rgb_copy_array_interleavedPiS_ --------------------------
	.section	.text._Z26rgb_copy_array_interleavedPiS_,"ax",@progbits
	.align	128
        .global         _Z26rgb_copy_array_interleavedPiS_
        .type           _Z26rgb_copy_array_interleavedPiS_,@function
        .size           _Z26rgb_copy_array_interleavedPiS_,(.L_x_13 - _Z26rgb_copy_array_interleavedPiS_)
        .other          _Z26rgb_copy_array_interleavedPiS_,@"STO_CUDA_ENTRY STV_DEFAULT"
_Z26rgb_copy_array_interleavedPiS_:
.text._Z26rgb_copy_array_interleavedPiS_:
[----:B------:R-:W-:Y:S01]  /*0000*/  LDC R1, c[0x0][0x37c] ;  /* 0x0000df00ff017b82 */ /* 0x000fe20000000800 */
[----:B------:R-:W0:Y:S07]  /*0010*/  S2R R5, SR_TID.X ;  /* 0x0000000000057919 */ /* 0x000e2e0000002100 */
[----:B------:R-:W0:Y:S01]  /*0020*/  S2UR UR6, SR_CTAID.X ;  /* 0x00000000000679c3 */ /* 0x000e220000002500 */
[----:B------:R-:W1:Y:S07]  /*0030*/  LDCU.64 UR4, c[0x0][0x358] ;  /* 0x00006b00ff0477ac */ /* 0x000e6e0008000a00 */
[----:B------:R-:W0:Y:S08]  /*0040*/  LDC R0, c[0x0][0x360] ;  /* 0x0000d800ff007b82 */ /* 0x000e300000000800 */
[----:B------:R-:W2:Y:S01]  /*0050*/  LDC.64 R2, c[0x0][0x388] ;  /* 0x0000e200ff027b82 */ /* 0x000ea20000000a00 */
[----:B0-----:R-:W-:-:S07]  /*0060*/  IMAD R0, R0, UR6, R5 ;  /* 0x0000000600007c24 */ /* 0x001fce000f8e0205 */
[----:B------:R-:W0:Y:S01]  /*0070*/  LDC.64 R4, c[0x0][0x380] ;  /* 0x0000e000ff047b82 */ /* 0x000e220000000a00 */
[----:B------:R-:W-:-:S05]  /*0080*/  LEA R7, R0, R0, 0x1 ;  /* 0x0000000000077211 */ /* 0x000fca00078e08ff */
[----:B--2---:R-:W-:-:S05]  /*0090*/  IMAD.WIDE R2, R7, 0x4, R2 ;  /* 0x0000000407027825 */ /* 0x004fca00078e0202 */
[----:B-1----:R-:W2:Y:S01]  /*00a0*/  LDG.E R9, desc[UR4][R2.64] ;  /* 0x0000000402097981 */ /* 0x002ea2000c1e1900 */
[----:B0-----:R-:W-:-:S05]  /*00b0*/  IMAD.WIDE R4, R7, 0x4, R4 ;  /* 0x0000000407047825 */ /* 0x001fca00078e0204 */
[----:B--2---:R-:W-:Y:S04]  /*00c0*/  STG.E desc[UR4][R4.64], R9 ;  /* 0x0000000904007986 */ /* 0x004fe8000c101904 */
[----:B------:R-:W2:Y:S04]  /*00d0*/  LDG.E R7, desc[UR4][R2.64+0x4] ;  /* 0x0000040402077981 */ /* 0x000ea8000c1e1900 */
[----:B--2---:R-:W-:Y:S04]  /*00e0*/  STG.E desc[UR4][R4.64+0x4], R7 ;  /* 0x0000040704007986 */ /* 0x004fe8000c101904 */
[----:B------:R-:W2:Y:S04]  /*00f0*/  LDG.E R11, desc[UR4][R2.64+0x8] ;  /* 0x00000804020b7981 */ /* 0x000ea8000c1e1900 */
[----:B--2---:R-:W-:Y:S01]  /*0100*/  STG.E desc[UR4][R4.64+0x8], R11 ;  /* 0x0000080b04007986 */ /* 0x004fe2000c101904 */
[----:B------:R-:W-:Y:S05]  /*0110*/  EXIT ;  /* 0x000000000000794d */ /* 0x000fea0003800000 */
.L_x_6:
        /* <DEDUP_REMOVED lines=14> */
.L_x_13:


//--------------------- .nv.shared._Z40rgb_increase_brightness_coalesced_unrollPiS_if --------------------------
	.section	.nv.shared._Z40rgb_increase_brightness_coalesced_unrollPiS_if,"aw",@nobits
	.sectionflags	@""
	.align	4
.nv.shared._Z40rgb_increase_brightness_coalesced_unrollPiS_if:
	.zero		50176


//--------------------- .nv.shared.reserved.0     --------------------------
	.section	.nv.shared.reserved.0,"aw",@nobits
	.weak		__nv_reservedSMEM_offset_0_alias
	.size		__nv_reservedSMEM_offset_0_alias, 0, 64
	.other		__nv_reservedSMEM_offset_0_alias,@"STO_CUDA_RESERVED_SHARED STV_DEFAULT"
__nv_reservedSMEM_offset_0_alias:
	.zero		0
	.zero		64


//--------------------- .nv.shared._Z30rgb_increase_brightness_unrollPiS_if --------------------------
	.section	.nv.shared._Z30rgb_increase_brightness_unrollPiS_if,"aw",@nobits
	.sectionflags	@""
	.align	4
.nv.shared._Z30rgb_increase_brightness_unrollPiS_if:
	.zero		50176


//--------------------- .nv.shared._Z33rgb_increase_brightness_coalescedPiS_if --------------------------
	.section	.nv.shared._Z33rgb_increase_brightness_coalescedPiS_if,"aw",@nobits
	.sectionflags	@""
	.align	4
.nv.shared._Z33rgb_increase_brightness_coalescedPiS_if:
	.zero		13312


//--------------------- .nv.shared._Z23rgb_increase_brightnessPiS_if --------------------------
	.section	.nv.shared._Z23rgb_increase_brightnessPiS_if,"aw",@nobits
	.sectionflags	@""
	.align	4
.nv.shared._Z23rgb_increase_brightnessPiS_if:
	.zero		13312


//--------------------- .nv.shared._Z26rgb_smem_array_interleavedPiS_i --------------------------
	.section	.nv.shared._Z26rgb_smem_array_interleavedPiS_i,"aw",@nobits
	.sectionflags	@""
	.align	4
.nv.shared._Z26rgb_smem_array_interleavedPiS_i:
	.zero		13324


//--------------------- .nv.constant0._Z40rgb_increase_brightness_coalesced_unrollPiS_if --------------------------
	.section	.nv.constant0._Z40rgb_increase_brightness_coalesced_unrollPiS_if,"a",@progbits
	.sectionflags	@""
	.align	4
.nv.constant0._Z40rgb_increase_brightness_coalesced_unrollPiS_if:
	.zero		920


//--------------------- .nv.constant0._Z30rgb_increase_brightness_unrollPiS_if --------------------------
	.section	.nv.constant0._Z30rgb_increase_brightness_unrollPiS_if,"a",@progbits
	.sectionflags	@""
	.align	4
.nv.constant0._Z30rgb_increase_brightness_unrollPiS_if:
	.zero		920


//--------------------- .nv.constant0._Z33rgb_increase_brightness_coalescedPiS_if --------------------------
	.section	.nv.constant0._Z33rgb_increase_brightness_coalescedPiS_if,"a",@progbits
	.sectionflags	@""
	.align	4
.nv.constant0._Z33rgb_increase_brightness_coalescedPiS_if:
	.zero		920


//--------------------- .nv.constant0._Z23rgb_increase_brightnessPiS_if --------------------------
	.section	.nv.constant0._Z23rgb_increase_brightnessPiS_if,"a",@progbits
	.sectionflags	@""
	.align	4
.nv.constant0._Z23rgb_increase_brightnessPiS_if:
	.zero		920


//--------------------- .nv.constant0._Z26rgb_smem_array_interleavedPiS_i --------------------------
	.section	.nv.constant0._Z26rgb_smem_array_interleavedPiS_i,"a",@progbits
	.sectionflags	@""
	.align	4
.nv.constant0._Z26rgb_smem_array_interleavedPiS_i:
	.zero		916


//--------------------- .nv.constant0._Z24rgb_copy_array_coalescedPiS_ --------------------------
	.section	.nv.constant0._Z24rgb_copy_array_coalescedPiS_,"a",@progbits
	.sectionflags	@""
	.align	4
.nv.constant0._Z24rgb_copy_array_coalescedPiS_:
	.zero		912


//--------------------- .nv.constant0._Z26rgb_copy_array_interleavedPiS_ --------------------------
	.section	.nv.constant0._Z26rgb_copy_array_interleavedPiS_,"a",@progbits
	.sectionflags	@""
	.align	4
.nv.constant0._Z26rgb_copy_array_interleavedPiS_:
	.zero		912


//--------------------- SYMBOLS --------------------------

	.type		.nv.reservedSmem.offset0,@object
	.size		.nv.reservedSmem.offset0,0x4
	.type		.nv.reservedSmem.cap,@object
	.size		.nv.reservedSmem.cap,0x4
